def gluon_mma(
    a_ptr,
    b_ptr,
    c_ptr,
    M: gl.constexpr,
    N: gl.constexpr,
    K: gl.constexpr,
    BLK_A: gl.constexpr,
    BLK_B: gl.constexpr,
    SHARED_A: gl.constexpr,
    SHARED_B: gl.constexpr,
    ACC_LAYOUT: gl.constexpr,
    TMEM_LAYOUT: gl.constexpr,
    USE_TCGEN05: gl.constexpr,
    IS_ASYNC: gl.constexpr,
):
    offs_m = gl.arange(0, M, layout=gl.SliceLayout(1, BLK_A))
    offs_ka = gl.arange(0, K, layout=gl.SliceLayout(0, BLK_A))
    offs_kb = gl.arange(0, K, layout=gl.SliceLayout(1, BLK_B))
    offs_n = gl.arange(0, N, layout=gl.SliceLayout(0, BLK_B))
    a = gl.load(a_ptr + offs_m[:, None] * K + offs_ka[None, :])
    b = gl.load(b_ptr + offs_kb[:, None] * N + offs_n[None, :])
    a_smem = gl.allocate_shared_memory(a.dtype, [M, K], SHARED_A, a)
    b_smem = gl.allocate_shared_memory(b.dtype, [K, N], SHARED_B, b)

    if USE_TCGEN05:
        fence_async_shared()
        bar = gl.allocate_shared_memory(gl.int64, [1], mbarrier.MBarrierLayout())
        mbarrier.init(bar, count=1)
        acc_tmem = allocate_tensor_memory(gl.float32, [M, N], TMEM_LAYOUT)
        tcgen05_mma(a_smem, b_smem, acc_tmem, use_acc=False)
        tcgen05_commit(bar)
        mbarrier.wait(bar, phase=0)
        mbarrier.invalidate(bar)
        acc = acc_tmem.load(ACC_LAYOUT)
    else:
        acc = gl.zeros([M, N], dtype=gl.float32, layout=ACC_LAYOUT)
        acc = hopper.warpgroup_mma(a_smem, b_smem, acc, is_async=IS_ASYNC)
        if IS_ASYNC:
            acc = hopper.warpgroup_mma_wait(num_outstanding=0, deps=[acc])

    out_layout: gl.constexpr = gl.BlockedLayout(
        [1, 1], [1, 32], [gl.num_warps(), 1], [1, 0]
    )
    acc = gl.convert_layout(acc, out_layout)
    offs_cm = gl.arange(0, M, layout=gl.SliceLayout(1, out_layout))
    offs_cn = gl.arange(0, N, layout=gl.SliceLayout(0, out_layout))
    gl.store(c_ptr + offs_cm[:, None] * N + offs_cn[None, :], acc)

# config = {"BLOCK_K": 64, "BLOCK_M": 128, "BLOCK_N": 256, "arch": "sm_90", "dtype": "bf16", "is_async": 0, "num_warps": 4}
# arch = sm_90


// ===== COMPILED SASS (sm_90a) =====

	.target	sm_90a

	.elftype	@"ET_EXEC"


//--------------------- .note.nv.tkinfo           --------------------------
	.section	.note.nv.tkinfo,"",@"SHT_NOTE"
	.sectionflags	@"SHF_NOTE_NV_TKINFO"
	.tkinfo
        /*0018*/ 	.word	0x00000002
        /*0030*/ 	.string	""
        /*0030*/ 	.string	"ptxas"
        /*0030*/ 	.string	"Cuda compilation tools, release 13.0, V13.0.88"
        /*0030*/ 	.string	"Build cuda_13.0.r13.0/compiler.36424714_0"
        /*0030*/ 	.string	"-v  -suppress-debug-info  -lineinfo  -arch sm_90a "



//--------------------- .note.nv.cuinfo           --------------------------
	.section	.note.nv.cuinfo,"",@"SHT_NOTE"
	.sectionflags	@"SHF_NOTE_NV_CUINFO"
        /*0018*/ 	.short	0x0002
        /*001a*/ 	.short	0x005a
        /*001c*/ 	.short	0x0082
	.zero		2


//--------------------- .nv.info                  --------------------------
	.section	.nv.info,"",@"SHT_CUDA_INFO"
	.align	4


	//----- nvinfo : EIATTR_REGCOUNT
	.align		4
        /*0000*/ 	.byte	0x04, 0x2f
        /*0002*/ 	.short	(.L_1 - .L_0)
	.align		4
.L_0:
        /*0004*/ 	.word	index@(gluon_mma)
        /*0008*/ 	.word	0x000000ff


	//----- nvinfo : EIATTR_FRAME_SIZE
	.align		4
.L_1:
        /*000c*/ 	.byte	0x04, 0x11
        /*000e*/ 	.short	(.L_3 - .L_2)
	.align		4
.L_2:
        /*0010*/ 	.word	index@(gluon_mma)
        /*0014*/ 	.word	0x00000390


	//----- nvinfo : EIATTR_MIN_STACK_SIZE
	.align		4
.L_3:
        /*0018*/ 	.byte	0x04, 0x12
        /*001a*/ 	.short	(.L_5 - .L_4)
	.align		4
.L_4:
        /*001c*/ 	.word	index@(gluon_mma)
        /*0020*/ 	.word	0x00000390
.L_5:


//--------------------- .nv.compat                --------------------------
	.section	.nv.compat,"",@"SHT_CUDA_COMPAT_INFO"
	.align	4
        /*0000*/ 	.byte	0x02, 0x09, 0x01, 0x00, 0x02, 0x02, 0x04, 0x00, 0x02, 0x05, 0x05, 0x00, 0x03, 0x07, 0x01, 0x01
        /*0010*/ 	.byte	0x02, 0x03, 0x00, 0x00, 0x02, 0x06, 0x01, 0x00, 0x04, 0x0b, 0x08, 0x00, 0x00, 0x00, 0x00, 0x00
        /*0020*/ 	.byte	0x00, 0x00, 0x00, 0x00


//--------------------- .nv.info.gluon_mma        --------------------------
	.section	.nv.info.gluon_mma,"",@"SHT_CUDA_INFO"
	.sectionflags	@""
	.align	4


	//----- nvinfo : EIATTR_CUDA_API_VERSION
	.align		4
        /*0000*/ 	.byte	0x04, 0x37
        /*0002*/ 	.short	(.L_7 - .L_6)
.L_6:
        /*0004*/ 	.word	0x00000082


	//----- nvinfo : EIATTR_KPARAM_INFO
	.align		4
.L_7:
        /*0008*/ 	.byte	0x04, 0x17
        /*000a*/ 	.short	(.L_9 - .L_8)
.L_8:
        /*000c*/ 	.word	0x00000000
        /*0010*/ 	.short	0x0004
        /*0012*/ 	.short	0x0020
        /*0014*/ 	.byte	0x00, 0xf4, 0x21, 0x00


	//----- nvinfo : EIATTR_KPARAM_INFO
	.align		4
.L_9:
        /*0018*/ 	.byte	0x04, 0x17
        /*001a*/ 	.short	(.L_11 - .L_10)
.L_10:
        /*001c*/ 	.word	0x00000000
        /*0020*/ 	.short	0x0003
        /*0022*/ 	.short	0x0018
        /*0024*/ 	.byte	0x00, 0xf4, 0x21, 0x00


	//----- nvinfo : EIATTR_KPARAM_INFO
	.align		4
.L_11:
        /*0028*/ 	.byte	0x04, 0x17
        /*002a*/ 	.short	(.L_13 - .L_12)
.L_12:
        /*002c*/ 	.word	0x00000000
        /*0030*/ 	.short	0x0002
        /*0032*/ 	.short	0x0010
        /*0034*/ 	.byte	0x00, 0xf4, 0x21, 0x00


	//----- nvinfo : EIATTR_KPARAM_INFO
	.align		4
.L_13:
        /*0038*/ 	.byte	0x04, 0x17
        /*003a*/ 	.short	(.L_15 - .L_14)
.L_14:
        /*003c*/ 	.word	0x00000000
        /*0040*/ 	.short	0x0001
        /*0042*/ 	.short	0x0008
        /*0044*/ 	.byte	0x00, 0xf4, 0x21, 0x00


	//----- nvinfo : EIATTR_KPARAM_INFO
	.align		4
.L_15:
        /*0048*/ 	.byte	0x04, 0x17
        /*004a*/ 	.short	(.L_17 - .L_16)
.L_16:
        /*004c*/ 	.word	0x00000000
        /*0050*/ 	.short	0x0000
        /*0052*/ 	.short	0x0000
        /*0054*/ 	.byte	0x00, 0xf4, 0x21, 0x00


	//----- nvinfo : EIATTR_SPARSE_MMA_MASK
	.align		4
.L_17:
        /*0058*/ 	.byte	0x03, 0x50
        /*005a*/ 	.short	0x0000


	//----- nvinfo : EIATTR_MAXREG_COUNT
	.align		4
        /*005c*/ 	.byte	0x03, 0x1b
        /*005e*/ 	.short	0x00ff


	//----- nvinfo : EIATTR_NUM_BARRIERS
	.align		4
        /*0060*/ 	.byte	0x02, 0x4c
        /*0062*/ 	.byte	0x01
	.zero		1


	//----- nvinfo : EIATTR_ANNOTATIONS
	.align		4
        /*0064*/ 	.byte	0x04, 0x55
        /*0066*/ 	.short	(.L_19 - .L_18)


	//   ....[0]....
.L_18:
        /*0068*/ 	.word	0x00000001
        /*006c*/ 	.byte	0xe0, 0x1a, 0x00, 0x00, 0x01, 0x00, 0x00, 0x00, 0x60, 0x27, 0x00, 0x00, 0x01, 0x00, 0x00, 0x00
        /* <DEDUP_REMOVED lines=201> */
        /*0d0c*/ 	.byte	0xa0, 0x8e, 0x00, 0x00, 0x01, 0x00, 0x00, 0x00, 0xb0, 0x8e, 0x00, 0x00


	//----- nvinfo : EIATTR_MERCURY_ISA_VERSION
	.align		4
.L_19:
        /*0d18*/ 	.byte	0x03, 0x5f
        /*0d1a*/ 	.short	0x0101


	//----- nvinfo : EIATTR_EXIT_INSTR_OFFSETS
	.align		4
        /*0d1c*/ 	.byte	0x04, 0x1c
        /*0d1e*/ 	.short	(.L_21 - .L_20)


	//   ....[0]....
.L_20:
        /*0d20*/ 	.word	0x00009020


	//----- nvinfo : EIATTR_REQNTID
	.align		4
.L_21:
        /*0d24*/ 	.byte	0x04, 0x10
        /*0d26*/ 	.short	(.L_23 - .L_22)
.L_22:
        /*0d28*/ 	.word	0x00000080
        /*0d2c*/ 	.word	0x00000001
        /*0d30*/ 	.word	0x00000001


	//----- nvinfo : EIATTR_CBANK_PARAM_SIZE
	.align		4
.L_23:
        /*0d34*/ 	.byte	0x03, 0x19
        /*0d36*/ 	.short	0x0028


	//----- nvinfo : EIATTR_PARAM_CBANK
	.align		4
        /*0d38*/ 	.byte	0x04, 0x0a
        /*0d3a*/ 	.short	(.L_25 - .L_24)
	.align		4
.L_24:
        /*0d3c*/ 	.word	index@(.nv.constant0.gluon_mma)
        /*0d40*/ 	.short	0x0210
        /*0d42*/ 	.short	0x0028


	//----- nvinfo : EIATTR_SW_WAR
	.align		4
.L_25:
        /*0d44*/ 	.byte	0x04, 0x36
        /*0d46*/ 	.short	(.L_27 - .L_26)
.L_26:
        /*0d48*/ 	.word	0x00000008
.L_27:


//--------------------- .nv.callgraph             --------------------------
	.section	.nv.callgraph,"",@"SHT_CUDA_CALLGRAPH"
	.align	4
	.sectionentsize	8
	.align		4
        /*0000*/ 	.word	0x00000000
	.align		4
        /*0004*/ 	.word	0xffffffff
	.align		4
        /*0008*/ 	.word	0x00000000
	.align		4
        /*000c*/ 	.word	0xfffffffe
	.align		4
        /*0010*/ 	.word	0x00000000
	.align		4
        /*0014*/ 	.word	0xfffffffd
	.align		4
        /*0018*/ 	.word	0x00000000
	.align		4
        /*001c*/ 	.word	0xfffffffc


//--------------------- .text.gluon_mma           --------------------------
	.section	.text.gluon_mma,"ax",@progbits
	.align	128
        .global         gluon_mma
        .type           gluon_mma,@function
        .size           gluon_mma,(.L_x_1 - gluon_mma)
        .other          gluon_mma,@"STO_CUDA_ENTRY STV_DEFAULT"
gluon_mma:
.text.gluon_mma:
[----:B------:R-:W0:Y:S01]  /*0000*/  LDC R1, c[0x0][0x28] ;  /* 0x00000a00ff017b82 */ /* 0x000e220000000800 */
[----:B------:R-:W1:Y:S07]  /*0010*/  S2R R0, SR_TID.X ;  /* 0x0000000000007919 */ /* 0x000e6e0000002100 */
[----:B------:R-:W2:Y:S01]  /*0020*/  LDC.64 R118, c[0x0][0x210] ;  /* 0x00008400ff767b82 */ /* 0x000ea20000000a00 */
[----:B------:R-:W-:Y:S01]  /*0030*/  ULDC.64 UR14, c[0x0][0x208] ;  /* 0x00008200000e7ab9 */ /* 0x000fe20000000a00 */
[----:B0-----:R-:W-:Y:S01]  /*0040*/  VIADD R1, R1, 0xfffffc70 ;  /* 0xfffffc7001017836 */ /* 0x001fe20000000000 */
[----:B-1----:R-:W-:-:S02]  /*0050*/  SHF.R.U32.HI R7, RZ, 0x5, R0 ;  /* 0x00000005ff077819 */ /* 0x002fc40000011600 */
[----:B------:R-:W-:Y:S02]  /*0060*/  LOP3.LUT R31, R0, 0x60, RZ, 0xc0, !PT ;  /* 0x00000060001f7812 */ /* 0x000fe400078ec0ff */
[----:B------:R-:W-:Y:S02]  /*0070*/  SGXT.U32 R7, R7, 0x2 ;  /* 0x000000020707781a */ /* 0x000fe40000000000 */
[C---:B--2---:R-:W-:Y:S01]  /*0080*/  LEA R60, P0, R31.reuse, R118, 0x2 ;  /* 0x000000761f3c7211 */ /* 0x044fe200078010ff */
[----:B------:R-:W-:Y:S01]  /*0090*/  IMAD.SHL.U32 R2, R31, 0x2, RZ ;  /* 0x000000021f027824 */ /* 0x000fe200078e00ff */
[C---:B------:R-:W-:Y:S02]  /*00a0*/  LOP3.LUT R29, R7.reuse, 0x4, RZ, 0xfc, !PT ;  /* 0x00000004071d7812 */ /* 0x040fe400078efcff */
[----:B------:R-:W-:Y:S02]  /*00b0*/  LOP3.LUT R15, R7, 0x20, RZ, 0xfc, !PT ;  /* 0x00000020070f7812 */ /* 0x000fe400078efcff */
[----:B------:R-:W-:-:S02]  /*00c0*/  LEA.HI.X R61, R2, R119, RZ, 0x1, P0 ;  /* 0x00000077023d7211 */ /* 0x000fc400000f0cff */
[----:B------:R-:W-:Y:S01]  /*00d0*/  LOP3.LUT R23, R7, 0x10, RZ, 0xfc, !PT ;  /* 0x0000001007177812 */ /* 0x000fe200078efcff */
[----:B------:R-:W-:Y:S01]  /*00e0*/  IMAD.SHL.U32 R16, R15, 0x40, RZ ;  /* 0x000000400f107824 */ /* 0x000fe200078e00ff */
[C---:B------:R-:W-:Y:S02]  /*00f0*/  SHF.L.U32 R2, R29.reuse, 0x6, RZ ;  /* 0x000000061d027819 */ /* 0x040fe400000006ff */
[-C--:B------:R-:W-:Y:S02]  /*0100*/  LEA R62, P2, R29, R118.reuse, 0x7 ;  /* 0x000000761d3e7211 */ /* 0x080fe400078438ff */
[C---:B------:R-:W-:Y:S02]  /*0110*/  LOP3.LUT R249, R7.reuse, 0x2c, RZ, 0xfc, !PT ;  /* 0x0000002c07f97812 */ /* 0x040fe400078efcff */
[C---:B------:R-:W-:Y:S02]  /*0120*/  LOP3.LUT R27, R7.reuse, 0x8, RZ, 0xfc, !PT ;  /* 0x00000008071b7812 */ /* 0x040fe400078efcff */
[----:B------:R-:W-:Y:S01]  /*0130*/  LOP3.LUT R241, R7, 0x3c, RZ, 0xfc, !PT ;  /* 0x0000003c07f17812 */ /* 0x000fe200078efcff */
[----:B------:R-:W-:Y:S01]  /*0140*/  IMAD.SHL.U32 R22, R249, 0x40, RZ ;  /* 0x00000040f9167824 */ /* 0x000fe200078e00ff */
[----:B------:R-:W-:Y:S01]  /*0150*/  SHF.L.U32 R8, R23, 0x6, RZ ;  /* 0x0000000617087819 */ /* 0x000fe200000006ff */
[----:B------:R-:W-:Y:S01]  /*0160*/  IMAD.SHL.U32 R4, R27, 0x40, RZ ;  /* 0x000000401b047824 */ /* 0x000fe200078e00ff */
[----:B------:R-:W-:Y:S01]  /*0170*/  LEA R68, P5, R23, R118, 0x7 ;  /* 0x0000007617447211 */ /* 0x000fe200078a38ff */
[----:B------:R-:W-:Y:S01]  /*0180*/  IMAD.SHL.U32 R30, R241, 0x40, RZ ;  /* 0x00000040f11e7824 */ /* 0x000fe200078e00ff */
[----:B------:R-:W-:-:S02]  /*0190*/  LEA.HI.X R63, R2, R119, RZ, 0x1, P2 ;  /* 0x00000077023f7211 */ /* 0x000fc400010f0cff */
[-C--:B------:R-:W-:Y:S02]  /*01a0*/  LEA R92, P2, R15, R118.reuse, 0x7 ;  /* 0x000000760f5c7211 */ /* 0x080fe400078438ff */
[----:B------:R-:W-:Y:S02]  /*01b0*/  LOP3.LUT R235, R7, 0x48, RZ, 0xfc, !PT ;  /* 0x0000004807eb7812 */ /* 0x000fe400078efcff */
[-C--:B------:R-:W-:Y:S02]  /*01c0*/  LEA.HI.X R69, R8, R119.reuse, RZ, 0x1, P5 ;  /* 0x0000007708457211 */ /* 0x080fe400028f0cff */
[-C--:B------:R-:W-:Y:S01]  /*01d0*/  LEA R74, P5, R249, R118.reuse, 0x7 ;  /* 0x00000076f94a7211 */ /* 0x080fe200078a38ff */
[----:B------:R-:W-:Y:S01]  /*01e0*/  IMAD.SHL.U32 R36, R235, 0x40, RZ ;  /* 0x00000040eb247824 */ /* 0x000fe200078e00ff */
[----:B------:R-:W-:Y:S02]  /*01f0*/  LEA.HI.X R93, R16, R119, RZ, 0x1, P2 ;  /* 0x00000077105d7211 */ /* 0x000fe400010f0cff */
[----:B------:R-:W-:-:S02]  /*0200*/  LEA R64, P3, R27, R118, 0x7 ;  /* 0x000000761b407211 */ /* 0x000fc400078638ff */
[-C--:B------:R-:W-:Y:S02]  /*0210*/  LEA R82, P2, R241, R118.reuse, 0x7 ;  /* 0x00000076f1527211 */ /* 0x080fe400078438ff */
[----:B------:R-:W-:Y:S02]  /*0220*/  LOP3.LUT R163, R7, 0x58, RZ, 0xfc, !PT ;  /* 0x0000005807a37812 */ /* 0x000fe400078efcff */
[-C--:B------:R-:W-:Y:S02]  /*0230*/  LEA.HI.X R75, R22, R119.reuse, RZ, 0x1, P5 ;  /* 0x00000077164b7211 */ /* 0x080fe400028f0cff */
[-C--:B------:R-:W-:Y:S02]  /*0240*/  LEA.HI.X R65, R4, R119.reuse, RZ, 0x1, P3 ;  /* 0x0000007704417211 */ /* 0x080fe400018f0cff */
[----:B------:R-:W-:Y:S02]  /*0250*/  LEA R86, P5, R235, R118, 0x7 ;  /* 0x00000076eb567211 */ /* 0x000fe400078a38ff */
[----:B------:R-:W-:-:S02]  /*0260*/  LEA.HI.X R83, R30, R119, RZ, 0x1, P2 ;  /* 0x000000771e537211 */ /* 0x000fc400010f0cff */
[C---:B------:R-:W-:Y:S02]  /*0270*/  LOP3.LUT R13, R7.reuse, 0x24, RZ, 0xfc, !PT ;  /* 0x00000024070d7812 */ /* 0x040fe400078efcff */
[----:B------:R-:W-:Y:S02]  /*0280*/  LOP3.LUT R157, R7, 0x64, RZ, 0xfc, !PT ;  /* 0x00000064079d7812 */ /* 0x000fe400078efcff */
[----:B------:R-:W-:Y:S01]  /*0290*/  SHF.L.U32 R98, R163, 0x6, RZ ;  /* 0x00000006a3627819 */ /* 0x000fe200000006ff */
[----:B------:R-:W-:Y:S01]  /*02a0*/  IMAD.SHL.U32 R18, R13, 0x40, RZ ;  /* 0x000000400d127824 */ /* 0x000fe200078e00ff */
[----:B------:R-:W-:Y:S02]  /*02b0*/  LEA R4, P2, R163, R118, 0x7 ;  /* 0x00000076a3047211 */ /* 0x000fe400078438ff */
[C---:B------:R-:W-:Y:S02]  /*02c0*/  LOP3.LUT R19, R7.reuse, 0x18, RZ, 0xfc, !PT ;  /* 0x0000001807137812 */ /* 0x040fe400078efcff */
[----:B------:R-:W-:-:S02]  /*02d0*/  LOP3.LUT R21, R7, 0x14, RZ, 0xfc, !PT ;  /* 0x0000001407157812 */ /* 0x000fc400078efcff */
[----:B------:R-:W-:Y:S01]  /*02e0*/  LOP3.LUT R25, R7, 0xc, RZ, 0xfc, !PT ;  /* 0x0000000c07197812 */ /* 0x000fe200078efcff */
[----:B------:R-:W-:Y:S01]  /*02f0*/  IMAD.SHL.U32 R12, R19, 0x40, RZ ;  /* 0x00000040130c7824 */ /* 0x000fe200078e00ff */
[-C--:B------:R-:W-:Y:S01]  /*0300*/  LEA.HI.X R87, R36, R119.reuse, RZ, 0x1, P5 ;  /* 0x0000007724577211 */ /* 0x080fe200028f0cff */
[----:B------:R-:W-:Y:S01]  /*0310*/  IMAD.SHL.U32 R10, R21, 0x40, RZ ;  /* 0x00000040150a7824 */ /* 0x000fe200078e00ff */
[----:B------:R-:W-:Y:S01]  /*0320*/  LOP3.LUT R3, R0, 0x1f, RZ, 0xc0, !PT ;  /* 0x0000001f00037812 */ /* 0x000fe200078ec0ff */
[----:B------:R-:W-:Y:S01]  /*0330*/  IMAD.SHL.U32 R6, R25, 0x40, RZ ;  /* 0x0000004019067824 */ /* 0x000fe200078e00ff */
[C---:B------:R-:W-:Y:S02]  /*0340*/  SHF.L.U32 R104, R157.reuse, 0x6, RZ ;  /* 0x000000069d687819 */ /* 0x040fe400000006ff */
[----:B------:R-:W-:Y:S02]  /*0350*/  LEA R48, P5, R157, R118, 0x7 ;  /* 0x000000769d307211 */ /* 0x000fe400078a38ff */
[----:B------:R-:W-:-:S02]  /*0360*/  LEA.HI.X R5, R98, R119, RZ, 0x1, P2 ;  /* 0x0000007762057211 */ /* 0x000fc400010f0cff */
[----:B------:R-:W-:Y:S02]  /*0370*/  LOP3.LUT R17, R7, 0x1c, RZ, 0xfc, !PT ;  /* 0x0000001c07117812 */ /* 0x000fe400078efcff */
[-C--:B------:R-:W-:Y:S02]  /*0380*/  LEA R94, P3, R13, R118.reuse, 0x7 ;  /* 0x000000760d5e7211 */ /* 0x080fe400078638ff */
[C---:B------:R-:W-:Y:S02]  /*0390*/  LOP3.LUT R247, R7.reuse, 0x30, RZ, 0xfc, !PT ;  /* 0x0000003007f77812 */ /* 0x040fe400078efcff */
[----:B------:R-:W-:Y:S02]  /*03a0*/  LOP3.LUT R239, R7, 0x40, RZ, 0xfc, !PT ;  /* 0x0000004007ef7812 */ /* 0x000fe400078efcff */
[----:B------:R-:W-:Y:S01]  /*03b0*/  LEA R72, P0, R19, R118, 0x7 ;  /* 0x0000007613487211 */ /* 0x000fe200078038ff */
[----:B------:R-:W-:Y:S01]  /*03c0*/  IMAD.SHL.U32 R24, R247, 0x40, RZ ;  /* 0x00000040f7187824 */ /* 0x000fe200078e00ff */
[----:B------:R-:W-:-:S02]  /*03d0*/  LOP3.LUT R245, R7, 0x34, RZ, 0xfc, !PT ;  /* 0x0000003407f57812 */ /* 0x000fc400078efcff */
[----:B------:R-:W-:Y:S02]  /*03e0*/  LOP3.LUT R243, R7, 0x38, RZ, 0xfc, !PT ;  /* 0x0000003807f37812 */ /* 0x000fe400078efcff */
[-C--:B------:R-:W-:Y:S02]  /*03f0*/  LEA R70, P6, R21, R118.reuse, 0x7 ;  /* 0x0000007615467211 */ /* 0x080fe400078c38ff */
[-C--:B------:R-:W-:Y:S01]  /*0400*/  LEA R66, P4, R25, R118.reuse, 0x7 ;  /* 0x0000007619427211 */ /* 0x080fe200078838ff */
[----:B------:R-:W-:Y:S01]  /*0410*/  IMAD.SHL.U32 R28, R243, 0x40, RZ ;  /* 0x00000040f31c7824 */ /* 0x000fe200078e00ff */
[----:B------:R-:W-:Y:S01]  /*0420*/  LEA.HI.X R49, R104, R119, RZ, 0x1, P5 ;  /* 0x0000007768317211 */ /* 0x000fe200028f0cff */
[----:B------:R-:W-:Y:S01]  /*0430*/  IMAD.WIDE.U32 R104, R3, 0x2, R4 ;  /* 0x0000000203687825 */ /* 0x000fe200078e0004 */
[C---:B------:R-:W-:Y:S01]  /*0440*/  SHF.L.U32 R14, R17.reuse, 0x6, RZ ;  /* 0x00000006110e7819 */ /* 0x040fe200000006ff */
[----:B------:R-:W0:Y:S01]  /*0450*/  LDC.64 R4, c[0x0][0x218] ;  /* 0x00008600ff047b82 */ /* 0x000e220000000a00 */
[----:B------:R-:W-:-:S02]  /*0460*/  LEA R90, P1, R17, R118, 0x7 ;  /* 0x00000076115a7211 */ /* 0x000fc400078238ff */
[C---:B------:R-:W-:Y:S02]  /*0470*/  LOP3.LUT R161, R7.reuse, 0x5c, RZ, 0xfc, !PT ;  /* 0x0000005c07a17812 */ /* 0x040fe400078efcff */
[C---:B------:R-:W-:Y:S02]  /*0480*/  LOP3.LUT R251, R7.reuse, 0x28, RZ, 0xfc, !PT ;  /* 0x0000002807fb7812 */ /* 0x040fe400078efcff */
[----:B------:R-:W-:Y:S01]  /*0490*/  LOP3.LUT R165, R7, 0x54, RZ, 0xfc, !PT ;  /* 0x0000005407a57812 */ /* 0x000fe200078efcff */
[----:B------:R-:W-:Y:S01]  /*04a0*/  IMAD.SHL.U32 R100, R161, 0x40, RZ ;  /* 0x00000040a1647824 */ /* 0x000fe200078e00ff */
[----:B------:R-:W-:Y:S02]  /*04b0*/  LEA.HI.X R95, R18, R119, RZ, 0x1, P3 ;  /* 0x00000077125f7211 */ /* 0x000fe400018f0cff */
[----:B------:R-:W-:Y:S01]  /*04c0*/  LOP3.LUT R233, R7, 0x4c, RZ, 0xfc, !PT ;  /* 0x0000004c07e97812 */ /* 0x000fe200078efcff */
[----:B------:R-:W-:Y:S01]  /*04d0*/  IMAD.SHL.U32 R42, R165, 0x40, RZ ;  /* 0x00000040a52a7824 */ /* 0x000fe200078e00ff */
[----:B------:R-:W-:-:S02]  /*04e0*/  SHF.L.U32 R32, R239, 0x6, RZ ;  /* 0x00000006ef207819 */ /* 0x000fc400000006ff */
[----:B------:R-:W-:Y:S01]  /*04f0*/  LOP3.LUT R167, R7, 0x50, RZ, 0xfc, !PT ;  /* 0x0000005007a77812 */ /* 0x000fe200078efcff */
[----:B------:R-:W-:Y:S01]  /*0500*/  IMAD.WIDE.U32 R64, R3, 0x2, R64 ;  /* 0x0000000203407825 */ /* 0x000fe200078e0040 */
[-C--:B------:R-:W-:Y:S02]  /*0510*/  LEA.HI.X R73, R12, R119.reuse, RZ, 0x1, P0 ;  /* 0x000000770c497211 */ /* 0x080fe400000f0cff */
[-C--:B------:R-:W-:Y:S01]  /*0520*/  LEA R84, P3, R239, R118.reuse, 0x7 ;  /* 0x00000076ef547211 */ /* 0x080fe200078638ff */
[----:B------:R-:W-:Y:S01]  /*0530*/  IMAD.SHL.U32 R40, R167, 0x40, RZ ;  /* 0x00000040a7287824 */ /* 0x000fe200078e00ff */
[----:B------:R-:W-:Y:S01]  /*0540*/  SHF.L.U32 R26, R245, 0x6, RZ ;  /* 0x00000006f51a7819 */ /* 0x000fe200000006ff */
[----:B------:R-:W-:Y:S01]  /*0550*/  IMAD.WIDE.U32 R60, R3, 0x2, R60 ;  /* 0x00000002033c7825 */ /* 0x000fe200078e003c */
[-C--:B------:R-:W-:Y:S02]  /*0560*/  LEA.HI.X R71, R10, R119.reuse, RZ, 0x1, P6 ;  /* 0x000000770a477211 */ /* 0x080fe400030f0cff */
[-C--:B------:R-:W-:Y:S01]  /*0570*/  LEA R78, P0, R245, R118.reuse, 0x7 ;  /* 0x00000076f54e7211 */ /* 0x080fe200078038ff */
[----:B------:R-:W-:Y:S01]  /*0580*/  IMAD.WIDE.U32 R62, R3, 0x2, R62 ;  /* 0x00000002033e7825 */ /* 0x000fe200078e003e */
[----:B------:R-:W-:Y:S01]  /*0590*/  LEA.HI.X R67, R6, R119, RZ, 0x1, P4 ;  /* 0x0000007706437211 */ /* 0x000fe200020f0cff */
[----:B------:R-:W2:Y:S01]  /*05a0*/  LDG.E.U16 R2, desc[UR14][R60.64] ;  /* 0x0000000e3c027981 */ /* 0x000ea2000c1e1500 */
[----:B------:R-:W-:-:S02]  /*05b0*/  LEA R76, P6, R247, R118, 0x7 ;  /* 0x00000076f74c7211 */ /* 0x000fc400078c38ff */
[-C--:B------:R-:W-:Y:S02]  /*05c0*/  LEA.HI.X R91, R14, R119.reuse, RZ, 0x1, P1 ;  /* 0x000000770e5b7211 */ /* 0x080fe400008f0cff */
[----:B------:R-:W-:Y:S02]  /*05d0*/  LEA.HI.X R85, R32, R119, RZ, 0x1, P3 ;  /* 0x0000007720557211 */ /* 0x000fe400018f0cff */
[----:B------:R-:W-:Y:S02]  /*05e0*/  LOP3.LUT R237, R7, 0x44, RZ, 0xfc, !PT ;  /* 0x0000004407ed7812 */ /* 0x000fe400078efcff */
[----:B------:R-:W-:Y:S02]  /*05f0*/  SHF.L.U32 R20, R251, 0x6, RZ ;  /* 0x00000006fb147819 */ /* 0x000fe400000006ff */
[----:B------:R-:W-:Y:S02]  /*0600*/  SHF.L.U32 R38, R233, 0x6, RZ ;  /* 0x00000006e9267819 */ /* 0x000fe400000006ff */
[----:B------:R-:W-:-:S02]  /*0610*/  LOP3.LUT R153, R7, 0x6c, RZ, 0xfc, !PT ;  /* 0x0000006c07997812 */ /* 0x000fc400078efcff */
[C---:B------:R-:W-:Y:S02]  /*0620*/  LOP3.LUT R33, R7.reuse, 0x70, RZ, 0xfc, !PT ;  /* 0x0000007007217812 */ /* 0x040fe400078efcff */
[C---:B------:R-:W-:Y:S02]  /*0630*/  LOP3.LUT R159, R7.reuse, 0x60, RZ, 0xfc, !PT ;  /* 0x00000060079f7812 */ /* 0x040fe400078efcff */
[----:B------:R-:W-:Y:S01]  /*0640*/  LOP3.LUT R11, R7, 0x74, RZ, 0xfc, !PT ;  /* 0x00000074070b7812 */ /* 0x000fe200078efcff */
[----:B------:R-:W-:Y:S01]  /*0650*/  IMAD.WIDE.U32 R68, R3, 0x2, R68 ;  /* 0x0000000203447825 */ /* 0x000fe200078e0044 */
[-C--:B------:R-:W-:Y:S01]  /*0660*/  LEA R80, P1, R243, R118.reuse, 0x7 ;  /* 0x00000076f3507211 */ /* 0x080fe200078238ff */
[----:B------:R-:W3:Y:S01]  /*0670*/  LDG.E.U16 R18, desc[UR14][R60.64+0x40] ;  /* 0x0000400e3c127981 */ /* 0x000ee2000c1e1500 */
[----:B------:R-:W-:Y:S01]  /*0680*/  LEA.HI.X R79, R26, R119, RZ, 0x1, P0 ;  /* 0x000000771a4f7211 */ /* 0x000fe200000f0cff */
[----:B------:R-:W-:Y:S01]  /*0690*/  IMAD.WIDE.U32 R66, R3, 0x2, R66 ;  /* 0x0000000203427825 */ /* 0x000fe200078e0042 */
[-C--:B------:R-:W-:Y:S01]  /*06a0*/  LEA R52, P3, R161, R118.reuse, 0x7 ;  /* 0x00000076a1347211 */ /* 0x080fe200078638ff */
[----:B------:R-:W4:Y:S01]  /*06b0*/  LDG.E.U16 R26, desc[UR14][R64.64+0x40] ;  /* 0x0000400e401a7981 */ /* 0x000f22000c1e1500 */
[----:B------:R-:W-:-:S02]  /*06c0*/  LEA R96, P4, R251, R118, 0x7 ;  /* 0x00000076fb607211 */ /* 0x000fc400078838ff */
[-C--:B------:R-:W-:Y:S01]  /*06d0*/  LEA.HI.X R77, R24, R119.reuse, RZ, 0x1, P6 ;  /* 0x00000077184d7211 */ /* 0x080fe200030f0cff */
[----:B------:R-:W-:Y:S01]  /*06e0*/  IMAD.WIDE.U32 R90, R3, 0x2, R90 ;  /* 0x00000002035a7825 */ /* 0x000fe200078e005a */
[-C--:B------:R-:W-:Y:S01]  /*06f0*/  LEA R88, P6, R233, R118.reuse, 0x7 ;  /* 0x00000076e9587211 */ /* 0x080fe200078c38ff */
[----:B------:R-:W5:Y:S01]  /*0700*/  LDG.E.U16 R24, desc[UR14][R64.64] ;  /* 0x0000000e40187981 */ /* 0x000f62000c1e1500 */
[-C--:B------:R-:W-:Y:S01]  /*0710*/  LEA.HI.X R81, R28, R119.reuse, RZ, 0x1, P1 ;  /* 0x000000771c517211 */ /* 0x080fe200008f0cff */
[----:B------:R-:W-:Y:S01]  /*0720*/  IMAD.SHL.U32 R34, R237, 0x40, RZ ;  /* 0x00000040ed227824 */ /* 0x000fe200078e00ff */
[-C--:B------:R-:W-:Y:S01]  /*0730*/  LEA R54, P1, R165, R118.reuse, 0x7 ;  /* 0x00000076a5367211 */ /* 0x080fe200078238ff */
[----:B------:R-:W4:Y:S01]  /*0740*/  LDG.E.U16 R28, desc[UR14][R66.64] ;  /* 0x0000000e421c7981 */ /* 0x000f22000c1e1500 */
[-C--:B------:R-:W-:Y:S01]  /*0750*/  LEA R56, P0, R167, R118.reuse, 0x7 ;  /* 0x00000076a7387211 */ /* 0x080fe200078038ff */
[----:B------:R-:W-:Y:S01]  /*0760*/  IMAD.SHL.U32 R108, R153, 0x40, RZ ;  /* 0x00000040996c7824 */ /* 0x000fe200078e00ff */
[-C--:B------:R-:W-:Y:S01]  /*0770*/  LEA.HI.X R53, R100, R119.reuse, RZ, 0x1, P3 ;  /* 0x0000007764357211 */ /* 0x080fe200018f0cff */
[C---:B------:R-:W-:Y:S01]  /*0780*/  IMAD.WIDE.U32 R100, R3.reuse, 0x2, R78 ;  /* 0x0000000203647825 */ /* 0x040fe200078e004e */
[-C--:B------:R-:W-:Y:S01]  /*0790*/  LEA.HI.X R97, R20, R119.reuse, RZ, 0x1, P4 ;  /* 0x0000007714617211 */ /* 0x080fe200020f0cff */
[----:B------:R-:W4:Y:S01]  /*07a0*/  LDG.E.U16 R30, desc[UR14][R66.64+0x40] ;  /* 0x0000400e421e7981 */ /* 0x000f22000c1e1500 */
[-C--:B------:R-:W-:Y:S01]  /*07b0*/  LEA.HI.X R89, R38, R119.reuse, RZ, 0x1, P6 ;  /* 0x0000007726597211 */ /* 0x080fe200030f0cff */
[----:B------:R-:W-:Y:S01]  /*07c0*/  IMAD.WIDE.U32 R70, R3, 0x2, R70 ;  /* 0x0000000203467825 */ /* 0x000fe200078e0046 */
[-C--:B------:R-:W-:Y:S01]  /*07d0*/  LEA R58, P4, R237, R118.reuse, 0x7 ;  /* 0x00000076ed3a7211 */ /* 0x080fe200078838ff */
[----:B------:R-:W4:Y:S01]  /*07e0*/  LDG.E.U16 R65, desc[UR14][R90.64] ;  /* 0x0000000e5a417981 */ /* 0x000f22000c1e1500 */
[-C--:B------:R-:W-:Y:S01]  /*07f0*/  LEA.HI.X R55, R42, R119.reuse, RZ, 0x1, P1 ;  /* 0x000000772a377211 */ /* 0x080fe200008f0cff */
[----:B------:R-:W-:Y:S01]  /*0800*/  IMAD.WIDE.U32 R72, R3, 0x2, R72 ;  /* 0x0000000203487825 */ /* 0x000fe200078e0048 */
[----:B------:R-:W-:Y:S01]  /*0810*/  LOP3.LUT R155, R7, 0x68, RZ, 0xfc, !PT ;  /* 0x00000068079b7812 */ /* 0x000fe200078efcff */
[----:B------:R-:W4:Y:S01]  /*0820*/  LDG.E.U16 R78, desc[UR14][R100.64+0x40] ;  /* 0x0000400e644e7981 */ /* 0x000f22000c1e1500 */
[----:B------:R-:W-:Y:S01]  /*0830*/  SHF.L.U32 R110, R33, 0x6, RZ ;  /* 0x00000006216e7819 */ /* 0x000fe200000006ff */
[----:B------:R-:W-:Y:S01]  /*0840*/  IMAD.WIDE.U32 R94, R3, 0x2, R94 ;  /* 0x00000002035e7825 */ /* 0x000fe200078e005e */
[-C--:B------:R-:W-:Y:S01]  /*0850*/  LEA.HI.X R57, R40, R119.reuse, RZ, 0x1, P0 ;  /* 0x0000007728397211 */ /* 0x080fe200000f0cff */
[----:B------:R1:W4:Y:S01]  /*0860*/  LDG.E.U16 R66, desc[UR14][R90.64+0x40] ;  /* 0x0000400e5a427981 */ /* 0x000322000c1e1500 */
[-C--:B------:R-:W-:Y:S01]  /*0870*/  LEA R42, P1, R33, R118.reuse, 0x7 ;  /* 0x00000076212a7211 */ /* 0x080fe200078238ff */
[----:B------:R-:W-:Y:S01]  /*0880*/  IMAD.WIDE.U32 R96, R3, 0x2, R96 ;  /* 0x0000000203607825 */ /* 0x000fe200078e0060 */
[-C--:B------:R-:W-:Y:S01]  /*0890*/  LEA R46, P0, R153, R118.reuse, 0x7 ;  /* 0x00000076992e7211 */ /* 0x080fe200078038ff */
[----:B------:R-:W5:Y:S01]  /*08a0*/  LDG.E.U16 R20, desc[UR14][R62.64] ;  /* 0x0000000e3e147981 */ /* 0x000f62000c1e1500 */
[----:B------:R-:W-:Y:S01]  /*08b0*/  LOP3.LUT R9, R7, 0x78, RZ, 0xfc, !PT ;  /* 0x0000007807097812 */ /* 0x000fe200078efcff */
[----:B------:R-:W-:Y:S01]  /*08c0*/  IMAD.SHL.U32 R102, R159, 0x40, RZ ;  /* 0x000000409f667824 */ /* 0x000fe200078e00ff */
[-C--:B------:R-:W-:Y:S01]  /*08d0*/  LEA.HI.X R59, R34, R119.reuse, RZ, 0x1, P4 ;  /* 0x00000077223b7211 */ /* 0x080fe200020f0cff */
[----:B------:R-:W-:Y:S01]  /*08e0*/  IMAD.SHL.U32 R112, R11, 0x40, RZ ;  /* 0x000000400b707824 */ /* 0x000fe200078e00ff */
[-C--:B------:R-:W-:Y:S01]  /*08f0*/  LEA R50, P4, R159, R118.reuse, 0x7 ;  /* 0x000000769f327211 */ /* 0x080fe200078838ff */
[----:B-1----:R-:W-:Y:S01]  /*0900*/  IMAD.WIDE.U32 R90, R3, 0x2, R76 ;  /* 0x00000002035a7825 */ /* 0x002fe200078e004c */
[-C--:B------:R-:W-:Y:S01]  /*0910*/  LEA.HI.X R43, R110, R119.reuse, RZ, 0x1, P1 ;  /* 0x000000776e2b7211 */ /* 0x080fe200008f0cff */
[----:B------:R1:W4:Y:S01]  /*0920*/  LDG.E.U16 R77, desc[UR14][R100.64] ;  /* 0x0000000e644d7981 */ /* 0x000322000c1e1500 */
[-C--:B------:R-:W-:Y:S01]  /*0930*/  LEA R40, P2, R11, R118.reuse, 0x7 ;  /* 0x000000760b287211 */ /* 0x080fe200078438ff */
[----:B------:R-:W-:Y:S01]  /*0940*/  IMAD.WIDE.U32 R48, R3, 0x2, R48 ;  /* 0x0000000203307825 */ /* 0x000fe200078e0030 */
[-C--:B------:R-:W-:Y:S01]  /*0950*/  LEA.HI.X R47, R108, R119.reuse, RZ, 0x1, P0 ;  /* 0x000000776c2f7211 */ /* 0x080fe200000f0cff */
[----:B------:R-:W4:Y:S01]  /*0960*/  LDG.E.U16 R22, desc[UR14][R62.64+0x40] ;  /* 0x0000400e3e167981 */ /* 0x000f22000c1e1500 */
[----:B------:R-:W-:Y:S01]  /*0970*/  LOP3.LUT R7, R7, 0x7c, RZ, 0xfc, !PT ;  /* 0x0000007c07077812 */ /* 0x000fe200078efcff */
[C---:B------:R-:W-:Y:S01]  /*0980*/  IMAD.SHL.U32 R106, R155.reuse, 0x40, RZ ;  /* 0x000000409b6a7824 */ /* 0x040fe200078e00ff */
[----:B------:R-:W-:Y:S01]  /*0990*/  LEA R44, P6, R155, R118, 0x7 ;  /* 0x000000769b2c7211 */ /* 0x000fe200078c38ff */
[----:B------:R-:W4:Y:S01]  /*09a0*/  LDG.E.U16 R35, desc[UR14][R68.64] ;  /* 0x0000000e44237981 */ /* 0x000f22000c1e1500 */
[----:B------:R-:W-:Y:S01]  /*09b0*/  IMAD.WIDE.U32 R92, R3, 0x2, R92 ;  /* 0x00000002035c7825 */ /* 0x000fe200078e005c */
[----:B------:R-:W-:-:S02]  /*09c0*/  LEA.HI.X R51, R102, R119, RZ, 0x1, P4 ;  /* 0x0000007766337211 */ /* 0x000fc400020f0cff */
[----:B------:R-:W4:Y:S01]  /*09d0*/  LDG.E.U16 R60, desc[UR14][R68.64+0x40] ;  /* 0x0000400e443c7981 */ /* 0x000f22000c1e1500 */
[----:B-1----:R-:W-:Y:S01]  /*09e0*/  IMAD.WIDE.U32 R100, R3, 0x2, R88 ;  /* 0x0000000203647825 */ /* 0x002fe200078e0058 */
[----:B------:R-:W-:Y:S02]  /*09f0*/  LEA R36, P3, R9, R118, 0x7 ;  /* 0x0000007609247211 */ /* 0x000fe400078638ff */
[----:B------:R-:W4:Y:S01]  /*0a00*/  LDG.E.U16 R61, desc[UR14][R70.64] ;  /* 0x0000000e463d7981 */ /* 0x000f22000c1e1500 */
[----:B------:R-:W-:Y:S01]  /*0a10*/  IMAD.WIDE.U32 R98, R3, 0x2, R74 ;  /* 0x0000000203627825 */ /* 0x000fe200078e004a */
[----:B------:R-:W-:Y:S02]  /*0a20*/  LEA.HI.X R41, R112, R119, RZ, 0x1, P2 ;  /* 0x0000007770297211 */ /* 0x000fe400010f0cff */
[----:B------:R-:W4:Y:S01]  /*0a30*/  LDG.E.U16 R62, desc[UR14][R70.64+0x40] ;  /* 0x0000400e463e7981 */ /* 0x000f22000c1e1500 */
[----:B------:R-:W-:Y:S01]  /*0a40*/  IMAD.SHL.U32 R114, R9, 0x40, RZ ;  /* 0x0000004009727824 */ /* 0x000fe200078e00ff */
[----:B------:R-:W-:-:S02]  /*0a50*/  SHF.L.U32 R116, R7, 0x6, RZ ;  /* 0x0000000607747819 */ /* 0x000fc400000006ff */
[----:B------:R-:W4:Y:S01]  /*0a60*/  LDG.E.U16 R63, desc[UR14][R72.64] ;  /* 0x0000000e483f7981 */ /* 0x000f22000c1e1500 */
[----:B------:R-:W-:Y:S01]  /*0a70*/  IMAD.WIDE.U32 R42, R3, 0x2, R42 ;  /* 0x00000002032a7825 */ /* 0x000fe200078e002a */
[----:B------:R-:W-:Y:S02]  /*0a80*/  LEA R38, P4, R7, R118, 0x7 ;  /* 0x0000007607267211 */ /* 0x000fe400078838ff */
[----:B------:R-:W4:Y:S01]  /*0a90*/  LDG.E.U16 R64, desc[UR14][R72.64+0x40] ;  /* 0x0000400e48407981 */ /* 0x000f22000c1e1500 */
[----:B------:R-:W-:Y:S01]  /*0aa0*/  IMAD.SHL.U32 R16, R31, 0x8, RZ ;  /* 0x000000081f107824 */ /* 0x000fe200078e00ff */
[-C--:B------:R-:W-:Y:S02]  /*0ab0*/  LEA.HI.X R45, R106, R119.reuse, RZ, 0x1, P6 ;  /* 0x000000776a2d7211 */ /* 0x080fe400030f0cff */
[----:B------:R-:W4:Y:S01]  /*0ac0*/  LDG.E.U16 R69, desc[UR14][R94.64] ;  /* 0x0000000e5e457981 */ /* 0x000f22000c1e1500 */
[----:B------:R-:W-:Y:S01]  /*0ad0*/  IMAD.WIDE.U32 R46, R3, 0x2, R46 ;  /* 0x00000002032e7825 */ /* 0x000fe200078e002e */
[----:B------:R-:W-:-:S02]  /*0ae0*/  LEA.HI.X R37, R114, R119, RZ, 0x1, P3 ;  /* 0x0000007772257211 */ /* 0x000fc400018f0cff */
[----:B------:R1:W4:Y:S01]  /*0af0*/  LDG.E.U16 R70, desc[UR14][R94.64+0x40] ;  /* 0x0000400e5e467981 */ /* 0x000322000c1e1500 */
[----:B------:R-:W-:-:S03]  /*0b00*/  LEA.HI.X R39, R116, R119, RZ, 0x1, P4 ;  /* 0x0000007774277211 */ /* 0x000fc600020f0cff */
[----:B------:R-:W4:Y:S04]  /*0b10*/  LDG.E.U16 R71, desc[UR14][R96.64] ;  /* 0x0000000e60477981 */ /* 0x000f28000c1e1500 */
[----:B------:R0:W4:Y:S01]  /*0b20*/  LDG.E.U16 R72, desc[UR14][R96.64+0x40] ;  /* 0x0000400e60487981 */ /* 0x000122000c1e1500 */
[----:B-1----:R-:W-:-:S03]  /*0b30*/  IMAD.WIDE.U32 R94, R3, 0x2, R82 ;  /* 0x00000002035e7825 */ /* 0x002fc600078e0052 */
[----:B------:R-:W4:Y:S04]  /*0b40*/  LDG.E.U16 R75, desc[UR14][R90.64] ;  /* 0x0000000e5a4b7981 */ /* 0x000f28000c1e1500 */
[----:B------:R-:W4:Y:S01]  /*0b50*/  LDG.E.U16 R76, desc[UR14][R90.64+0x40] ;  /* 0x0000400e5a4c7981 */ /* 0x000f22000c1e1500 */
[----:B0-----:R-:W-:-:S03]  /*0b60*/  IMAD.WIDE.U32 R96, R3, 0x2, R84 ;  /* 0x0000000203607825 */ /* 0x001fc600078e0054 */
[----:B------:R-:W4:Y:S04]  /*0b70*/  LDG.E.U16 R89, desc[UR14][R100.64] ;  /* 0x0000000e64597981 */ /* 0x000f28000c1e1500 */
[----:B------:R-:W4:Y:S04]  /*0b80*/  LDG.E.U16 R102, desc[UR14][R48.64] ;  /* 0x0000000e30667981 */ /* 0x000f28000c1e1500 */
[----:B------:R-:W4:Y:S01]  /*0b90*/  LDG.E.U16 R90, desc[UR14][R100.64+0x40] ;  /* 0x0000400e645a7981 */ /* 0x000f22000c1e1500 */
[----:B------:R-:W-:-:S03]  /*0ba0*/  IMAD.WIDE.U32 R40, R3, 0x2, R40 ;  /* 0x0000000203287825 */ /* 0x000fc600078e0028 */
[----:B------:R-:W4:Y:S04]  /*0bb0*/  LDG.E.U16 R67, desc[UR14][R92.64] ;  /* 0x0000000e5c437981 */ /* 0x000f28000c1e1500 */
[----:B------:R0:W4:Y:S04]  /*0bc0*/  LDG.E.U16 R68, desc[UR14][R92.64+0x40] ;  /* 0x0000400e5c447981 */ /* 0x000128000c1e1500 */
[----:B------:R1:W4:Y:S01]  /*0bd0*/  LDG.E.U16 R101, desc[UR14][R48.64+0x40] ;  /* 0x0000400e30657981 */ /* 0x000322000c1e1500 */
[----:B------:R-:W-:Y:S01]  /*0be0*/  IMAD.WIDE.U32 R44, R3, 0x2, R44 ;  /* 0x00000002032c7825 */ /* 0x000fe200078e002c */
[----:B------:R-:W-:-:S02]  /*0bf0*/  SHF.L.U32 R14, R29, 0x8, RZ ;  /* 0x000000081d0e7819 */ /* 0x000fc400000006ff */
[----:B------:R-:W4:Y:S01]  /*0c00*/  LDG.E.U16 R82, desc[UR14][R94.64+0x40] ;  /* 0x0000400e5e527981 */ /* 0x000f22000c1e1500 */
[----:B0-----:R-:W-:-:S03]  /*0c10*/  IMAD.WIDE.U32 R92, R3, 0x2, R80 ;  /* 0x00000002035c7825 */ /* 0x001fc600078e0050 */
[----:B------:R-:W4:Y:S01]  /*0c20*/  LDG.E.U16 R81, desc[UR14][R94.64] ;  /* 0x0000000e5e517981 */ /* 0x000f22000c1e1500 */
[----:B-1----:R-:W-:-:S03]  /*0c30*/  LEA R48, P0, R31, R4, 0x4 ;  /* 0x000000041f307211 */ /* 0x002fc600078020ff */
[----:B------:R-:W4:Y:S01]  /*0c40*/  LDG.E.U16 R83, desc[UR14][R96.64] ;  /* 0x0000000e60537981 */ /* 0x000f22000c1e1500 */
[----:B------:R-:W-:Y:S01]  /*0c50*/  IMAD.SHL.U32 R6, R241, 0x100, RZ ;  /* 0x00000100f1067824 */ /* 0x000fe200078e00ff */
[----:B------:R-:W-:Y:S02]  /*0c60*/  LEA.HI.X R49, R16, R5, RZ, 0x1, P0 ;  /* 0x0000000510317211 */ /* 0x000fe400000f0cff */
[----:B------:R-:W4:Y:S04]  /*0c70*/  LDG.E.U16 R84, desc[UR14][R96.64+0x40] ;  /* 0x0000400e60547981 */ /* 0x000f28000c1e1500 */
[----:B------:R-:W4:Y:S04]  /*0c80*/  LDG.E.U16 R95, desc[UR14][R104.64] ;  /* 0x0000000e685f7981 */ /* 0x000f28000c1e1500 */
[----:B------:R-:W4:Y:S04]  /*0c90*/  LDG.E.U16 R107, desc[UR14][R42.64] ;  /* 0x0000000e2a6b7981 */ /* 0x000f28000c1e1500 */
[----:B------:R-:W4:Y:S04]  /*0ca0*/  LDG.E.U16 R96, desc[UR14][R104.64+0x40] ;  /* 0x0000400e68607981 */ /* 0x000f28000c1e1500 */
[----:B------:R0:W4:Y:S01]  /*0cb0*/  LDG.E.U16 R106, desc[UR14][R42.64+0x40] ;  /* 0x0000400e2a6a7981 */ /* 0x000122000c1e1500 */
[----:B------:R-:W-:-:S03]  /*0cc0*/  IMAD.WIDE.U32 R36, R3, 0x2, R36 ;  /* 0x0000000203247825 */ /* 0x000fc600078e0024 */
[----:B------:R-:W4:Y:S04]  /*0cd0*/  LDG.E.U16 R108, desc[UR14][R46.64+0x40] ;  /* 0x0000400e2e6c7981 */ /* 0x000f28000c1e1500 */
[----:B------:R1:W4:Y:S01]  /*0ce0*/  LDG.E.U16 R105, desc[UR14][R46.64] ;  /* 0x0000000e2e697981 */ /* 0x000322000c1e1500 */
[----:B0-----:R-:W-:Y:S01]  /*0cf0*/  LEA R42, P0, R29, R4, 0x9 ;  /* 0x000000041d2a7211 */ /* 0x001fe200078048ff */
[----:B------:R-:W-:Y:S02]  /*0d00*/  IMAD.WIDE.U32 R38, R3, 0x2, R38 ;  /* 0x0000000203267825 */ /* 0x000fe400078e0026 */
[----:B------:R-:W4:Y:S01]  /*0d10*/  LDG.E.U16 R137, desc[UR14][R40.64] ;  /* 0x0000000e28897981 */ /* 0x000f22000c1e1500 */
[----:B------:R-:W-:Y:S01]  /*0d20*/  LEA.HI.X R43, R14, R5, RZ, 0x1, P0 ;  /* 0x000000050e2b7211 */ /* 0x000fe200000f0cff */
[----:B------:R-:W-:-:S02]  /*0d30*/  IMAD.SHL.U32 R12, R27, 0x100, RZ ;  /* 0x000001001b0c7824 */ /* 0x000fc400078e00ff */
[----:B------:R0:W4:Y:S01]  /*0d40*/  LDG.E.U16 R136, desc[UR14][R40.64+0x40] ;  /* 0x0000400e28887981 */ /* 0x000122000c1e1500 */
[----:B-1----:R-:W-:-:S03]  /*0d50*/  LEA R46, P1, R241, R4, 0x9 ;  /* 0x00000004f12e7211 */ /* 0x002fc600078248ff */
[----:B------:R-:W4:Y:S01]  /*0d60*/  LDG.E.U16 R103, desc[UR14][R44.64] ;  /* 0x0000000e2c677981 */ /* 0x000f22000c1e1500 */
[----:B------:R-:W-:-:S03]  /*0d70*/  LEA.HI.X R47, R6, R5, RZ, 0x1, P1 ;  /* 0x00000005062f7211 */ /* 0x000fc600008f0cff */
[----:B------:R1:W4:Y:S01]  /*0d80*/  LDG.E.U16 R104, desc[UR14][R44.64+0x40] ;  /* 0x0000400e2c687981 */ /* 0x000322000c1e1500 */
[----:B0-----:R-:W-:-:S03]  /*0d90*/  IMAD.WIDE.U32 R40, R3, 0x2, R48 ;  /* 0x0000000203287825 */ /* 0x001fc600078e0030 */
[----:B------:R-:W4:Y:S01]  /*0da0*/  LDG.E.U16 R135, desc[UR14][R36.64] ;  /* 0x0000000e24877981 */ /* 0x000f22000c1e1500 */
[----:B------:R-:W-:-:S03]  /*0db0*/  IMAD.SHL.U32 R34, R25, 0x100, RZ ;  /* 0x0000010019227824 */ /* 0x000fc600078e00ff */
[----:B------:R0:W4:Y:S01]  /*0dc0*/  LDG.E.U16 R134, desc[UR14][R36.64+0x40] ;  /* 0x0000400e24867981 */ /* 0x000122000c1e1500 */
[----:B-1----:R-:W-:-:S03]  /*0dd0*/  LEA R44, P1, R27, R4, 0x9 ;  /* 0x000000041b2c7211 */ /* 0x002fc600078248ff */
[----:B------:R-:W4:Y:S01]  /*0de0*/  LDG.E.U16 R133, desc[UR14][R38.64] ;  /* 0x0000000e26857981 */ /* 0x000f22000c1e1500 */
[----:B------:R-:W-:Y:S02]  /*0df0*/  SHF.L.U32 R32, R23, 0x8, RZ ;  /* 0x0000000817207819 */ /* 0x000fe400000006ff */
[----:B------:R-:W-:Y:S01]  /*0e00*/  LEA.HI.X R45, R12, R5, RZ, 0x1, P1 ;  /* 0x000000050c2d7211 */ /* 0x000fe200008f0cff */
[----:B------:R1:W4:Y:S01]  /*0e10*/  LDG.E.U16 R132, desc[UR14][R38.64+0x40] ;  /* 0x0000400e26847981 */ /* 0x000322000c1e1500 */
[----:B0-----:R-:W-:Y:S01]  /*0e20*/  IMAD.WIDE.U32 R36, R3, 0x2, R42 ;  /* 0x0000000203247825 */ /* 0x001fe200078e002a */
[----:B------:R-:W-:Y:S02]  /*0e30*/  LEA R42, P0, R25, R4, 0x9 ;  /* 0x00000004192a7211 */ /* 0x000fe400078048ff */
[----:B------:R-:W4:Y:S04]  /*0e40*/  LDG.E.U16 R123, desc[UR14][R40.64] ;  /* 0x0000000e287b7981 */ /* 0x000f28000c1e1500 */
[----:B------:R-:W4:Y:S01]  /*0e50*/  LDG.E.U16 R122, desc[UR14][R40.64+0x40] ;  /* 0x0000400e287a7981 */ /* 0x000f22000c1e1500 */
[----:B-1----:R-:W-:-:S03]  /*0e60*/  IMAD.WIDE.U32 R38, R3, 0x2, R46 ;  /* 0x0000000203267825 */ /* 0x002fc600078e002e */
[----:B------:R-:W4:Y:S04]  /*0e70*/  LDG.E.U16 R121, desc[UR14][R40.64+0x80] ;  /* 0x0000800e28797981 */ /* 0x000f28000c1e1500 */
[----:B------:R-:W4:Y:S04]  /*0e80*/  LDG.E.U16 R120, desc[UR14][R40.64+0xc0] ;  /* 0x0000c00e28787981 */ /* 0x000f28000c1e1500 */
[----:B------:R-:W4:Y:S04]  /*0e90*/  LDG.E.U16 R119, desc[UR14][R40.64+0x100] ;  /* 0x0001000e28777981 */ /* 0x000f28000c1e1500 */
[----:B------:R-:W4:Y:S04]  /*0ea0*/  LDG.E.U16 R118, desc[UR14][R40.64+0x140] ;  /* 0x0001400e28767981 */ /* 0x000f28000c1e1500 */
[----:B------:R-:W4:Y:S04]  /*0eb0*/  LDG.E.U16 R117, desc[UR14][R40.64+0x180] ;  /* 0x0001800e28757981 */ /* 0x000f28000c1e1500 */
[----:B------:R0:W4:Y:S01]  /*0ec0*/  LDG.E.U16 R116, desc[UR14][R40.64+0x1c0] ;  /* 0x0001c00e28747981 */ /* 0x000122000c1e1500 */
[----:B------:R-:W-:Y:S01]  /*0ed0*/  LEA.HI.X R43, R34, R5, RZ, 0x1, P0 ;  /* 0x00000005222b7211 */ /* 0x000fe200000f0cff */
[----:B------:R-:W-:-:S02]  /*0ee0*/  IMAD.WIDE.U32 R44, R3, 0x2, R44 ;  /* 0x00000002032c7825 */ /* 0x000fc400078e002c */
[----:B------:R-:W4:Y:S02]  /*0ef0*/  LDG.E.U16 R131, desc[UR14][R38.64] ;  /* 0x0000000e26837981 */ /* 0x000f24000c1e1500 */
[----:B------:R-:W-:Y:S02]  /*0f00*/  IMAD.SHL.U32 R10, R21, 0x100, RZ ;  /* 0x00000100150a7824 */ /* 0x000fe400078e00ff */
[----:B------:R-:W4:Y:S01]  /*0f10*/  LDG.E.U16 R130, desc[UR14][R38.64+0x40] ;  /* 0x0000400e26827981 */ /* 0x000f22000c1e1500 */
[----:B0-----:R-:W-:Y:S01]  /*0f20*/  LEA R40, P1, R23, R4, 0x9 ;  /* 0x0000000417287211 */ /* 0x001fe200078248ff */
[----:B------:R-:W-:Y:S02]  /*0f30*/  IMAD.SHL.U32 R8, R19, 0x100, RZ ;  /* 0x0000010013087824 */ /* 0x000fe400078e00ff */
[----:B------:R-:W4:Y:S01]  /*0f40*/  LDG.E.U16 R129, desc[UR14][R38.64+0x80] ;  /* 0x0000800e26817981 */ /* 0x000f22000c1e1500 */
[----:B------:R-:W-:Y:S01]  /*0f50*/  IMAD.WIDE.U32 R50, R3, 0x2, R50 ;  /* 0x0000000203327825 */ /* 0x000fe200078e0032 */
[----:B------:R-:W-:-:S02]  /*0f60*/  LEA.HI.X R41, R32, R5, RZ, 0x1, P1 ;  /* 0x0000000520297211 */ /* 0x000fc400008f0cff */
[----:B------:R-:W4:Y:S04]  /*0f70*/  LDG.E.U16 R128, desc[UR14][R38.64+0xc0] ;  /* 0x0000c00e26807981 */ /* 0x000f28000c1e1500 */
[----:B------:R-:W4:Y:S04]  /*0f80*/  LDG.E.U16 R127, desc[UR14][R38.64+0x100] ;  /* 0x0001000e267f7981 */ /* 0x000f28000c1e1500 */
[----:B------:R-:W4:Y:S04]  /*0f90*/  LDG.E.U16 R126, desc[UR14][R38.64+0x140] ;  /* 0x0001400e267e7981 */ /* 0x000f28000c1e1500 */
[----:B------:R-:W4:Y:S04]  /*0fa0*/  LDG.E.U16 R125, desc[UR14][R38.64+0x180] ;  /* 0x0001800e267d7981 */ /* 0x000f28000c1e1500 */
[----:B------:R0:W4:Y:S04]  /*0fb0*/  LDG.E.U16 R124, desc[UR14][R38.64+0x1c0] ;  /* 0x0001c00e267c7981 */ /* 0x000128000c1e1500 */
[----:B------:R-:W4:Y:S04]  /*0fc0*/  LDG.E.U16 R115, desc[UR14][R36.64] ;  /* 0x0000000e24737981 */ /* 0x000f28000c1e1500 */
[----:B------:R-:W4:Y:S01]  /*0fd0*/  LDG.E.U16 R114, desc[UR14][R36.64+0x40] ;  /* 0x0000400e24727981 */ /* 0x000f22000c1e1500 */
[----:B0-----:R-:W-:-:S03]  /*0fe0*/  LEA R38, P1, R19, R4, 0x9 ;  /* 0x0000000413267211 */ /* 0x001fc600078248ff */
[----:B------:R-:W4:Y:S04]  /*0ff0*/  LDG.E.U16 R113, desc[UR14][R36.64+0x80] ;  /* 0x0000800e24717981 */ /* 0x000f28000c1e1500 */
[----:B------:R-:W4:Y:S04]  /*1000*/  LDG.E.U16 R112, desc[UR14][R36.64+0xc0] ;  /* 0x0000c00e24707981 */ /* 0x000f28000c1e1500 */
[----:B------:R-:W4:Y:S04]  /*1010*/  LDG.E.U16 R111, desc[UR14][R36.64+0x100] ;  /* 0x0001000e246f7981 */ /* 0x000f28000c1e1500 */
[----:B------:R-:W4:Y:S04]  /*1020*/  LDG.E.U16 R110, desc[UR14][R36.64+0x140] ;  /* 0x0001400e246e7981 */ /* 0x000f28000c1e1500 */
[----:B------:R-:W4:Y:S04]  /*1030*/  LDG.E.U16 R109, desc[UR14][R36.64+0x180] ;  /* 0x0001800e246d7981 */ /* 0x000f28000c1e1500 */
[----:B------:R0:W4:Y:S01]  /*1040*/  LDG.E.U16 R145, desc[UR14][R36.64+0x1c0] ;  /* 0x0001c00e24917981 */ /* 0x000122000c1e1500 */
[----:B------:R-:W-:-:S03]  /*1050*/  IMAD.WIDE.U32 R52, R3, 0x2, R52 ;  /* 0x0000000203347825 */ /* 0x000fc600078e0034 */
[----:B------:R-:W4:Y:S01]  /*1060*/  LDG.E.U16 R73, desc[UR14][R98.64] ;  /* 0x0000000e62497981 */ /* 0x000f22000c1e1500 */
[----:B------:R-:W-:-:S03]  /*1070*/  IMAD.WIDE.U32 R42, R3, 0x2, R42 ;  /* 0x00000002032a7825 */ /* 0x000fc600078e002a */
[----:B------:R1:W4:Y:S01]  /*1080*/  LDG.E.U16 R74, desc[UR14][R98.64+0x40] ;  /* 0x0000400e624a7981 */ /* 0x000322000c1e1500 */
[----:B0-----:R-:W-:-:S03]  /*1090*/  LEA R36, P0, R21, R4, 0x9 ;  /* 0x0000000415247211 */ /* 0x001fc600078048ff */
[----:B------:R-:W4:Y:S01]  /*10a0*/  LDG.E.U16 R144, desc[UR14][R44.64] ;  /* 0x0000000e2c907981 */ /* 0x000f22000c1e1500 */
[-C--:B------:R-:W-:Y:S02]  /*10b0*/  LEA.HI.X R39, R8, R5.reuse, RZ, 0x1, P1 ;  /* 0x0000000508277211 */ /* 0x080fe400008f0cff */
[----:B------:R-:W-:Y:S01]  /*10c0*/  LEA.HI.X R37, R10, R5, RZ, 0x1, P0 ;  /* 0x000000050a257211 */ /* 0x000fe200000f0cff */
[----:B------:R-:W4:Y:S01]  /*10d0*/  LDG.E.U16 R143, desc[UR14][R44.64+0x40] ;  /* 0x0000400e2c8f7981 */ /* 0x000f22000c1e1500 */
[----:B-1----:R-:W-:-:S03]  /*10e0*/  IMAD.WIDE.U32 R98, R3, 0x2, R86 ;  /* 0x0000000203627825 */ /* 0x002fc600078e0056 */
[----:B------:R-:W4:Y:S04]  /*10f0*/  LDG.E.U16 R142, desc[UR14][R44.64+0x80] ;  /* 0x0000800e2c8e7981 */ /* 0x000f28000c1e1500 */
[----:B------:R-:W4:Y:S04]  /*1100*/  LDG.E.U16 R141, desc[UR14][R44.64+0xc0] ;  /* 0x0000c00e2c8d7981 */ /* 0x000f28000c1e1500 */
[----:B------:R-:W4:Y:S04]  /*1110*/  LDG.E.U16 R140, desc[UR14][R44.64+0x100] ;  /* 0x0001000e2c8c7981 */ /* 0x000f28000c1e1500 */
[----:B------:R-:W4:Y:S04]  /*1120*/  LDG.E.U16 R139, desc[UR14][R44.64+0x140] ;  /* 0x0001400e2c8b7981 */ /* 0x000f28000c1e1500 */
[----:B------:R-:W4:Y:S04]  /*1130*/  LDG.E.U16 R138, desc[UR14][R44.64+0x180] ;  /* 0x0001800e2c8a7981 */ /* 0x000f28000c1e1500 */
[----:B------:R0:W4:Y:S04]  /*1140*/  LDG.E.U16 R146, desc[UR14][R44.64+0x1c0] ;  /* 0x0001c00e2c927981 */ /* 0x000128000c1e1500 */
[----:B------:R-:W4:Y:S04]  /*1150*/  LDG.E.U16 R100, desc[UR14][R50.64] ;  /* 0x0000000e32647981 */ /* 0x000f28000c1e1500 */
[----:B------:R1:W4:Y:S01]  /*1160*/  LDG.E.U16 R97, desc[UR14][R50.64+0x40] ;  /* 0x0000400e32617981 */ /* 0x000322000c1e1500 */
[----:B0-----:R-:W-:Y:S01]  /*1170*/  IMAD.WIDE.U32 R44, R3, 0x2, R40 ;  /* 0x00000002032c7825 */ /* 0x001fe200078e0028 */
[----:B------:R-:W-:-:S02]  /*1180*/  SHF.L.U32 R40, R17, 0x8, RZ ;  /* 0x0000000811287819 */ /* 0x000fc400000006ff */
[----:B------:R-:W4:Y:S01]  /*1190*/  LDG.E.U16 R87, desc[UR14][R98.64] ;  /* 0x0000000e62577981 */ /* 0x000f22000c1e1500 */
[-C--:B------:R-:W-:Y:S01]  /*11a0*/  LEA R48, P1, R15, R4.reuse, 0x9 ;  /* 0x000000040f307211 */ /* 0x080fe200078248ff */
[----:B------:R-:W-:Y:S02]  /*11b0*/  IMAD.WIDE.U32 R36, R3, 0x2, R36 ;  /* 0x0000000203247825 */ /* 0x000fe400078e0024 */
[----:B------:R-:W4:Y:S01]  /*11c0*/  LDG.E.U16 R88, desc[UR14][R98.64+0x40] ;  /* 0x0000400e62587981 */ /* 0x000f22000c1e1500 */
[----:B-1----:R-:W-:-:S03]  /*11d0*/  LEA R50, P0, R17, R4, 0x9 ;  /* 0x0000000411327211 */ /* 0x002fc600078048ff */
[----:B------:R-:W4:Y:S01]  /*11e0*/  LDG.E.U16 R152, desc[UR14][R42.64] ;  /* 0x0000000e2a987981 */ /* 0x000f22000c1e1500 */
[----:B------:R-:W-:-:S03]  /*11f0*/  LEA.HI.X R51, R40, R5, RZ, 0x1, P0 ;  /* 0x0000000528337211 */ /* 0x000fc600000f0cff */
[----:B------:R-:W4:Y:S04]  /*1200*/  LDG.E.U16 R151, desc[UR14][R42.64+0x40] ;  /* 0x0000400e2a977981 */ /* 0x000f28000c1e1500 */
[----:B------:R-:W4:Y:S04]  /*1210*/  LDG.E.U16 R98, desc[UR14][R52.64] ;  /* 0x0000000e34627981 */ /* 0x000f28000c1e1500 */
[----:B------:R0:W4:Y:S04]  /*1220*/  LDG.E.U16 R99, desc[UR14][R52.64+0x40] ;  /* 0x0000400e34637981 */ /* 0x000128000c1e1500 */
[----:B------:R-:W4:Y:S04]  /*1230*/  LDG.E.U16 R150, desc[UR14][R42.64+0x80] ;  /* 0x0000800e2a967981 */ /* 0x000f28000c1e1500 */
[----:B------:R-:W4:Y:S01]  /*1240*/  LDG.E.U16 R149, desc[UR14][R42.64+0xc0] ;  /* 0x0000c00e2a957981 */ /* 0x000f22000c1e1500 */
[----:B0-----:R-:W-:-:S03]  /*1250*/  IMAD.WIDE.U32 R52, R3, 0x2, R38 ;  /* 0x0000000203347825 */ /* 0x001fc600078e0026 */
[----:B------:R-:W4:Y:S01]  /*1260*/  LDG.E.U16 R148, desc[UR14][R42.64+0x100] ;  /* 0x0001000e2a947981 */ /* 0x000f22000c1e1500 */
[----:B------:R-:W-:-:S03]  /*1270*/  IMAD.SHL.U32 R38, R13, 0x100, RZ ;  /* 0x000001000d267824 */ /* 0x000fc600078e00ff */
[----:B------:R-:W4:Y:S04]  /*1280*/  LDG.E.U16 R147, desc[UR14][R42.64+0x140] ;  /* 0x0001400e2a937981 */ /* 0x000f28000c1e1500 */
[----:B------:R-:W4:Y:S04]  /*1290*/  LDG.E.U16 R41, desc[UR14][R42.64+0x180] ;  /* 0x0001800e2a297981 */ /* 0x000f28000c1e1500 */
[----:B------:R0:W4:Y:S04]  /*12a0*/  LDG.E.U16 R154, desc[UR14][R42.64+0x1c0] ;  /* 0x0001c00e2a9a7981 */ /* 0x000128000c1e1500 */
[----:B------:R-:W4:Y:S04]  /*12b0*/  LDG.E.U16 R168, desc[UR14][R44.64] ;  /* 0x0000000e2ca87981 */ /* 0x000f28000c1e1500 */
[----:B------:R-:W4:Y:S01]  /*12c0*/  LDG.E.U16 R166, desc[UR14][R44.64+0x40] ;  /* 0x0000400e2ca67981 */ /* 0x000f22000c1e1500 */
[----:B0-----:R-:W-:-:S03]  /*12d0*/  IMAD.SHL.U32 R42, R15, 0x100, RZ ;  /* 0x000001000f2a7824 */ /* 0x001fc600078e00ff */
[----:B------:R-:W4:Y:S04]  /*12e0*/  LDG.E.U16 R164, desc[UR14][R44.64+0x80] ;  /* 0x0000800e2ca47981 */ /* 0x000f28000c1e1500 */
[----:B------:R-:W4:Y:S04]  /*12f0*/  LDG.E.U16 R162, desc[UR14][R44.64+0xc0] ;  /* 0x0000c00e2ca27981 */ /* 0x000f28000c1e1500 */
[----:B------:R-:W4:Y:S04]  /*1300*/  LDG.E.U16 R160, desc[UR14][R44.64+0x100] ;  /* 0x0001000e2ca07981 */ /* 0x000f28000c1e1500 */
[----:B------:R-:W4:Y:S04]  /*1310*/  LDG.E.U16 R158, desc[UR14][R44.64+0x140] ;  /* 0x0001400e2c9e7981 */ /* 0x000f28000c1e1500 */
[----:B------:R-:W4:Y:S04]  /*1320*/  LDG.E.U16 R156, desc[UR14][R44.64+0x180] ;  /* 0x0001800e2c9c7981 */ /* 0x000f28000c1e1500 */
[----:B------:R0:W4:Y:S01]  /*1330*/  LDG.E.U16 R169, desc[UR14][R44.64+0x1c0] ;  /* 0x0001c00e2ca97981 */ /* 0x000122000c1e1500 */
[----:B------:R-:W-:Y:S01]  /*1340*/  LEA.HI.X R49, R42, R5, RZ, 0x1, P1 ;  /* 0x000000052a317211 */ /* 0x000fe200008f0cff */
[----:B------:R-:W-:Y:S01]  /*1350*/  IMAD.WIDE.U32 R56, R3, 0x2, R56 ;  /* 0x0000000203387825 */ /* 0x000fe200078e0038 */
[----:B------:R-:W-:Y:S01]  /*1360*/  LEA R46, P1, R251, R4, 0x9 ;  /* 0x00000004fb2e7211 */ /* 0x000fe200078248ff */
[----:B------:R-:W4:Y:S02]  /*1370*/  LDG.E.U16 R174, desc[UR14][R36.64] ;  /* 0x0000000e24ae7981 */ /* 0x000f24000c1e1500 */
[----:B------:R-:W-:-:S02]  /*1380*/  IMAD.WIDE.U32 R50, R3, 0x2, R50 ;  /* 0x0000000203327825 */ /* 0x000fc400078e0032 */
[----:B------:R-:W4:Y:S01]  /*1390*/  LDG.E.U16 R173, desc[UR14][R36.64+0x40] ;  /* 0x0000400e24ad7981 */ /* 0x000f22000c1e1500 */
[----:B0-----:R-:W-:-:S03]  /*13a0*/  LEA R44, P0, R13, R4, 0x9 ;  /* 0x000000040d2c7211 */ /* 0x001fc600078048ff */
[----:B------:R-:W4:Y:S01]  /*13b0*/  LDG.E.U16 R172, desc[UR14][R36.64+0x80] ;  /* 0x0000800e24ac7981 */ /* 0x000f22000c1e1500 */
[C---:B------:R-:W-:Y:S01]  /*13c0*/  IMAD.WIDE.U32 R54, R3.reuse, 0x2, R54 ;  /* 0x0000000203367825 */ /* 0x040fe200078e0036 */
[----:B------:R-:W-:Y:S02]  /*13d0*/  LEA.HI.X R45, R38, R5, RZ, 0x1, P0 ;  /* 0x00000005262d7211 */ /* 0x000fe400000f0cff */
        /* <DEDUP_REMOVED lines=8> */
[----:B------:R-:W4:Y:S01]  /*1460*/  LDG.E.U16 R180, desc[UR14][R52.64+0x40] ;  /* 0x0000400e34b47981 */ /* 0x000f22000c1e1500 */
[----:B0-----:R-:W-:-:S03]  /*1470*/  SHF.L.U32 R36, R251, 0x8, RZ ;  /* 0x00000008fb247819 */ /* 0x001fc600000006ff */
[----:B------:R-:W4:Y:S01]  /*1480*/  LDG.E.U16 R179, desc[UR14][R52.64+0x80] ;  /* 0x0000800e34b37981 */ /* 0x000f22000c1e1500 */
[----:B------:R-:W-:-:S03]  /*1490*/  LEA.HI.X R47, R36, R5, RZ, 0x1, P1 ;  /* 0x00000005242f7211 */ /* 0x000fc600008f0cff */
[----:B------:R-:W4:Y:S04]  /*14a0*/  LDG.E.U16 R178, desc[UR14][R52.64+0xc0] ;  /* 0x0000c00e34b27981 */ /* 0x000f28000c1e1500 */
[----:B------:R-:W4:Y:S04]  /*14b0*/  LDG.E.U16 R177, desc[UR14][R52.64+0x100] ;  /* 0x0001000e34b17981 */ /* 0x000f28000c1e1500 */
        /* <DEDUP_REMOVED lines=17> */
[----:B------:R0:W4:Y:S04]  /*15d0*/  LDG.E.U16 R189, desc[UR14][R50.64+0x1c0] ;  /* 0x0001c00e32bd7981 */ /* 0x000128000c1e1500 */
[----:B------:R-:W4:Y:S04]  /*15e0*/  LDG.E.U16 R93, desc[UR14][R54.64] ;  /* 0x0000000e365d7981 */ /* 0x000f28000c1e1500 */
[----:B------:R1:W4:Y:S01]  /*15f0*/  LDG.E.U16 R94, desc[UR14][R54.64+0x40] ;  /* 0x0000400e365e7981 */ /* 0x000322000c1e1500 */
[----:B0-----:R-:W-:-:S03]  /*1600*/  IMAD.SHL.U32 R50, R247, 0x100, RZ ;  /* 0x00000100f7327824 */ /* 0x001fc600078e00ff */
[----:B------:R-:W4:Y:S01]  /*1610*/  LDG.E.U16 R85, desc[UR14][R58.64] ;  /* 0x0000000e3a557981 */ /* 0x000f22000c1e1500 */
[----:B------:R-:W-:-:S03]  /*1620*/  LEA.HI.X R57, R48, R5, RZ, 0x1, P0 ;  /* 0x0000000530397211 */ /* 0x000fc600000f0cff */
[----:B------:R0:W4:Y:S01]  /*1630*/  LDG.E.U16 R86, desc[UR14][R58.64+0x40] ;  /* 0x0000400e3a567981 */ /* 0x000122000c1e1500 */
[----:B-1----:R-:W-:-:S03]  /*1640*/  LEA R54, P1, R247, R4, 0x9 ;  /* 0x00000004f7367211 */ /* 0x002fc600078248ff */
[----:B------:R-:W4:Y:S01]  /*1650*/  LDG.E.U16 R196, desc[UR14][R52.64] ;  /* 0x0000000e34c47981 */ /* 0x000f22000c1e1500 */
[----:B------:R-:W-:-:S03]  /*1660*/  LEA.HI.X R55, R50, R5, RZ, 0x1, P1 ;  /* 0x0000000532377211 */ /* 0x000fc600008f0cff */
[----:B------:R-:W4:Y:S01]  /*1670*/  LDG.E.U16 R195, desc[UR14][R52.64+0x40] ;  /* 0x0000400e34c37981 */ /* 0x000f22000c1e1500 */
[----:B0-----:R-:W-:Y:S01]  /*1680*/  IMAD.WIDE.U32 R58, R3, 0x2, R46 ;  /* 0x00000002033a7825 */ /* 0x001fe200078e002e */
[C---:B------:R-:W-:Y:S02]  /*1690*/  SHF.L.U32 R46, R245.reuse, 0x8, RZ ;  /* 0x00000008f52e7819 */ /* 0x040fe400000006ff */
[----:B------:R-:W4:Y:S04]  /*16a0*/  LDG.E.U16 R194, desc[UR14][R52.64+0x80] ;  /* 0x0000800e34c27981 */ /* 0x000f28000c1e1500 */
        /* <DEDUP_REMOVED lines=8> */
[----:B------:R-:W4:Y:S01]  /*1730*/  LDG.E.U16 R200, desc[UR14][R44.64+0x80] ;  /* 0x0000800e2cc87981 */ /* 0x000f22000c1e1500 */
[----:B------:R-:W-:-:S03]  /*1740*/  LEA R4, P1, R243, R4, 0x9 ;  /* 0x00000004f3047211 */ /* 0x000fc600078248ff */
        /* <DEDUP_REMOVED lines=8> */
[----:B------:R-:W-:Y:S02]  /*17d0*/  IMAD.WIDE.U32 R54, R3, 0x2, R54 ;  /* 0x0000000203367825 */ /* 0x000fe400078e0036 */
[----:B------:R-:W4:Y:S02]  /*17e0*/  LDG.E.U16 R208, desc[UR14][R58.64+0x40] ;  /* 0x0000400e3ad07981 */ /* 0x000f24000c1e1500 */
[----:B0-----:R-:W-:Y:S02]  /*17f0*/  IMAD.SHL.U32 R44, R243, 0x100, RZ ;  /* 0x00000100f32c7824 */ /* 0x001fe400078e00ff */
[----:B------:R-:W-:Y:S01]  /*1800*/  IMAD.WIDE.U32 R52, R3, 0x2, R52 ;  /* 0x0000000203347825 */ /* 0x000fe200078e0034 */
[----:B------:R-:W4:Y:S02]  /*1810*/  LDG.E.U16 R207, desc[UR14][R58.64+0x80] ;  /* 0x0000800e3acf7981 */ /* 0x000f24000c1e1500 */
[----:B------:R-:W-:-:S02]  /*1820*/  LEA.HI.X R5, R44, R5, RZ, 0x1, P1 ;  /* 0x000000052c057211 */ /* 0x000fc400008f0cff */
[----:B------:R-:W4:Y:S01]  /*1830*/  LDG.E.U16 R206, desc[UR14][R58.64+0xc0] ;  /* 0x0000c00e3ace7981 */ /* 0x000f22000c1e1500 */
[----:B------:R-:W-:-:S03]  /*1840*/  IMAD.WIDE.U32 R4, R3, 0x2, R4 ;  /* 0x0000000203047825 */ /* 0x000fc600078e0004 */
[----:B------:R-:W4:Y:S04]  /*1850*/  LDG.E.U16 R205, desc[UR14][R58.64+0x100] ;  /* 0x0001000e3acd7981 */ /* 0x000f28000c1e1500 */
        /* <DEDUP_REMOVED lines=26> */
[----:B------:R0:W4:Y:S04]  /*1a00*/  LDG.E.U16 R230, desc[UR14][R52.64+0x1c0] ;  /* 0x0001c00e34e67981 */ /* 0x000128000c1e1500 */
[----:B------:R-:W4:Y:S04]  /*1a10*/  LDG.E.U16 R231, desc[UR14][R4.64] ;  /* 0x0000000e04e77981 */ /* 0x000f28000c1e1500 */
[----:B------:R-:W4:Y:S04]  /*1a20*/  LDG.E.U16 R54, desc[UR14][R4.64+0x40] ;  /* 0x0000400e04367981 */ /* 0x000f28000c1e1500 */
[----:B------:R-:W4:Y:S04]  /*1a30*/  LDG.E.U16 R55, desc[UR14][R4.64+0x80] ;  /* 0x0000800e04377981 */ /* 0x000f28000c1e1500 */
[----:B------:R-:W4:Y:S04]  /*1a40*/  LDG.E.U16 R232, desc[UR14][R4.64+0xc0] ;  /* 0x0000c00e04e87981 */ /* 0x000f28000c1e1500 */
[----:B------:R-:W4:Y:S04]  /*1a50*/  LDG.E.U16 R234, desc[UR14][R4.64+0x100] ;  /* 0x0001000e04ea7981 */ /* 0x000f28000c1e1500 */
[----:B------:R-:W4:Y:S04]  /*1a60*/  LDG.E.U16 R236, desc[UR14][R4.64+0x140] ;  /* 0x0001400e04ec7981 */ /* 0x000f28000c1e1500 */
[----:B------:R-:W4:Y:S04]  /*1a70*/  LDG.E.U16 R238, desc[UR14][R4.64+0x180] ;  /* 0x0001800e04ee7981 */ /* 0x000f28000c1e1500 */
[----:B------:R1:W4:Y:S01]  /*1a80*/  LDG.E.U16 R240, desc[UR14][R4.64+0x1c0] ;  /* 0x0001c00e04f07981 */ /* 0x000322000c1e1500 */
[----:B------:R-:W2:Y:S01]  /*1a90*/  S2UR UR12, SR_CgaCtaId ;  /* 0x00000000000c79c3 */ /* 0x000ea20000008800 */
[----:B0-----:R-:W-:Y:S01]  /*1aa0*/  IMAD R53, R31, 0x2, R3 ;  /* 0x000000021f357824 */ /* 0x001fe200078e0203 */
[----:B------:R-:W-:Y:S01]  /*1ab0*/  UMOV UR4, 0x400 ;  /* 0x0000040000047882 */ /* 0x000fe20000000000 */
[----:B------:R-:W-:-:S03]  /*1ac0*/  SHF.R.U32.HI R52, RZ, 0x1, R31 ;  /* 0x00000001ff347819 */ /* 0x000fc6000001161f */
[----:B------:R-:W-:Y:S01]  /*1ad0*/  SHF.L.U32 R53, R53, 0x1, RZ ;  /* 0x0000000135357819 */ /* 0x000fe200000006ff */
[----:B------:R-:W-:Y:S01]  /*1ae0*/  STL [R1+0x38c], R167 ;  /* 0x00038ca701007387 */ /* 0x000fe20000100800 */
[----:B------:R-:W-:Y:S01]  /*1af0*/  UMOV UR7, 0x40000040 ;  /* 0x4000004000077882 */ /* 0x000fe20000000000 */
[----:B------:R-:W-:Y:S01]  /*1b00*/  UMOV UR5, 0x40000040 ;  /* 0x4000004000057882 */ /* 0x000fe20000000000 */
[----:B------:R-:W-:Y:S01]  /*1b10*/  LOP3.LUT R53, R53, R52, RZ, 0x3c, !PT ;  /* 0x0000003435357212 */ /* 0x000fe200078e3cff */
[----:B-1----:R-:W0:Y:S01]  /*1b20*/  LDC.64 R4, c[0x0][0x220] ;  /* 0x00008800ff047b82 */ /* 0x002e220000000a00 */
[----:B--2---:R-:W-:-:S09]  /*1b30*/  ULEA UR12, UR12, UR4, 0x18 ;  /* 0x000000040c0c7291 */ /* 0x004fd2000f8ec03f */
[----:B------:R-:W-:Y:S04]  /*1b40*/  STS.U16 [R53+UR12+0x8000], R2 ;  /* 0x0080000235007988 */ /* 0x000fe8000800040c */
[----:B---3--:R-:W-:Y:S04]  /*1b50*/  STS.U16 [R53+UR12+0x8040], R18 ;  /* 0x0080401235007988 */ /* 0x008fe8000800040c */
[----:B-----5:R-:W-:Y:S04]  /*1b60*/  STS.U16 [R53+UR12+0x8240], R20 ;  /* 0x0082401435007988 */ /* 0x020fe8000800040c */
[----:B----4-:R-:W-:Y:S04]  /*1b70*/  STS.U16 [R53+UR12+0x8200], R22 ;  /* 0x0082001635007988 */ /* 0x010fe8000800040c */
[----:B------:R-:W-:Y:S04]  /*1b80*/  STS.U16 [R53+UR12+0x8400], R24 ;  /* 0x0084001835007988 */ /* 0x000fe8000800040c */
        /* <DEDUP_REMOVED lines=67> */
[----:B------:R-:W-:Y:S04]  /*1fc0*/  STS.U16 [R53+UR12], R123 ;  /* 0x0000007b35007988 */ /* 0x000fe8000800040c */
        /* <DEDUP_REMOVED lines=118> */
[----:B------:R-:W-:Y:S01]  /*2730*/  STS.U16 [R53+UR12+0x7c40], R240 ;  /* 0x007c40f035007988 */ /* 0x000fe2000800040c */
[----:B------:R-:W-:-:S02]  /*2740*/  USHF.R.U32.HI UR9, URZ, 0x4, UR12 ;  /* 0x000000043f097899 */ /* 0x000fc4000801160c */
[----:B------:R-:W-:Y:S01]  /*2750*/  UIADD3 UR4, UR12, 0x8000, URZ ;  /* 0x000080000c047890 */ /* 0x000fe2000fffe03f */
[----:B------:R-:W-:Y:S01]  /*2760*/  STL [R1+0x388], R165 ;  /* 0x000388a501007387 */ /* 0x000fe20000100800 */
[----:B------:R-:W-:Y:S02]  /*2770*/  USGXT.U32 UR9, UR9, 0xe ;  /* 0x0000000e0909789a */ /* 0x000fe40008000000 */
[----:B------:R-:W-:Y:S01]  /*2780*/  USHF.R.U32.HI UR4, URZ, 0x4, UR4 ;  /* 0x000000043f047899 */ /* 0x000fe20008011604 */
[----:B------:R-:W-:Y:S01]  /*2790*/  STL [R1+0x384], R163 ;  /* 0x000384a301007387 */ /* 0x000fe20000100800 */
[----:B------:R-:W-:-:S03]  /*27a0*/  ULOP3.LUT UR6, UR9, 0x2000000, URZ, 0xfc, !UPT ;  /* 0x0200000009067892 */ /* 0x000fc6000f8efc3f */
[----:B------:R-:W-:Y:S01]  /*27b0*/  STL [R1+0x380], R161 ;  /* 0x000380a101007387 */ /* 0x000fe20000100800 */
[----:B------:R-:W-:-:S03]  /*27c0*/  USGXT.U32 UR8, UR4, 0xe ;  /* 0x0000000e0408789a */ /* 0x000fc60008000000 */
[----:B------:R-:W-:Y:S04]  /*27d0*/  STL [R1+0x37c], R159 ;  /* 0x00037c9f01007387 */ /* 0x000fe80000100800 */
[----:B------:R-:W-:Y:S04]  /*27e0*/  STL [R1+0x378], R157 ;  /* 0x0003789d01007387 */ /* 0x000fe80000100800 */
[----:B------:R-:W-:Y:S04]  /*27f0*/  STL [R1+0x374], R155 ;  /* 0x0003749b01007387 */ /* 0x000fe80000100800 */
[----:B------:R1:W-:Y:S01]  /*2800*/  STL [R1+0x370], R153 ;  /* 0x0003709901007387 */ /* 0x0003e20000100800 */
[----:B------:R-:W-:Y:S06]  /*2810*/  BAR.SYNC.DEFER_BLOCKING 0x0 ;  /* 0x0000000000007b1d */ /* 0x000fec0000010000 */
[----:B------:R-:W-:Y:S01]  /*2820*/  UMOV UR4, UR8 ;  /* 0x0000000800047c82 */ /* 0x000fe20008000000 */
[----:B-1----:R-:W-:-:S06]  /*2830*/  WARPGROUP.ARRIVE ;  /* 0x00000000000079c5 */ /* 0x002fcc0000000000 */
[----:B------:R-:W-:Y:S01]  /*2840*/  HGMMA.64x256x16.F32.BF16 R60, gdesc[UR4].tnspB, RZ, !UPT, gsb0 ;  /* 0x43e00000043c79f0 */ /* 0x000fe2000c0018ff */
[----:B------:R-:W-:Y:S02]  /*2850*/  UIADD3 UR10, UP1, UR9, 0x2000080, URZ ;  /* 0x02000080090a7890 */ /* 0x000fe4000ff3e03f */
[----:B------:R-:W-:Y:S01]  /*2860*/  UIADD3 UR8, UP0, UR8, 0x2, URZ ;  /* 0x0000000208087890 */ /* 0x000fe2000ff1e03f */
[----:B------:R-:W-:Y:S01]  /*2870*/  UMOV UR4, URZ ;  /* 0x0000003f00047c82 */ /* 0x000fe20008000000 */
[----:B------:R-:W-:Y:S02]  /*2880*/  UMOV UR5, URZ ;  /* 0x0000003f00057c82 */ /* 0x000fe40008000000 */
[----:B------:R-:W-:Y:S02]  /*2890*/  UIADD3.X UR9, UR4, 0x40000040, URZ, UP0, !UPT ;  /* 0x4000004004097890 */ /* 0x000fe400087fe43f */
[----:B------:R-:W-:Y:S02]  /*28a0*/  UIADD3.X UR11, UR5, 0x40000040, URZ, UP1, !UPT ;  /* 0x40000040050b7890 */ /* 0x000fe40008ffe43f */
[----:B------:R-:W-:-:S02]  /*28b0*/  UIADD3.64 UR16, UR8, 0x2, URZ ;  /* 0x0000000208107897 */ /* 0x000fc4000fffe03f */
[----:B------:R-:W-:Y:S01]  /*28c0*/  UIADD3.64 UR18, UR10, 0x80, URZ ;  /* 0x000000800a127897 */ /* 0x000fe2000fffe03f */
[----:B------:R-:W-:Y:S02]  /*28d0*/  WARPGROUP.DEPBAR.LE gsb0, 0x0 ;  /* 0x00008000000079c5 */ /* 0x000fe40000010000 */
[----:B------:R-:W-:-:S12]  /*28e0*/  WARPGROUP.ARRIVE ;  /* 0x00000000000079c5 */ /* 0x000fd80000000000 */
[----:B------:R-:W-:Y:S03]  /*28f0*/  HGMMA.64x256x16.F32.BF16 R60, gdesc[UR8].tnspB, R60, gsb0 ;  /* 0x43e00000083c79f0 */ /* 0x000fe6000800183c */
[----:B------:R-:W-:Y:S02]  /*2900*/  WARPGROUP.DEPBAR.LE gsb0, 0x0 ;  /* 0x00008000000079c5 */ /* 0x000fe40000010000 */
[----:B------:R-:W-:-:S15]  /*2910*/  WARPGROUP.ARRIVE ;  /* 0x00000000000079c5 */ /* 0x000fde0000000000 */
[----:B------:R-:W-:-:S08]  /*2920*/  NOP ;  /* 0x0000000000007918 */ /* 0x000fd00000000000 */
[----:B------:R-:W-:Y:S03]  /*2930*/  HGMMA.64x256x16.F32.BF16 R60, gdesc[UR16].tnspB, R60, gsb0 ;  /* 0x43e00000103c79f0 */ /* 0x000fe6000800183c */
[----:B------:R-:W-:Y:S02]  /*2940*/  WARPGROUP.DEPBAR.LE gsb0, 0x0 ;  /* 0x00008000000079c5 */ /* 0x000fe40000010000 */
[----:B------:R-:W-:Y:S04]  /*2950*/  STL.64 [R1], R60 ;  /* 0x0000003c01007387 */ /* 0x000fe80000100a00 */
[----:B------:R-:W-:Y:S04]  /*2960*/  STL.64 [R1+0x8], R62 ;  /* 0x0000083e01007387 */ /* 0x000fe80000100a00 */
        /* <DEDUP_REMOVED lines=51> */
[----:B------:R1:W-:Y:S04]  /*2ca0*/  STL.64 [R1+0x1a8], R166 ;  /* 0x0001a8a601007387 */ /* 0x0003e80000100a00 */
        /* <DEDUP_REMOVED lines=10> */
[----:B-1----:R-:W2:Y:S04]  /*2d50*/  LDL.LU R167, [R1+0x38c] ;  /* 0x00038c0001a77983 */ /* 0x002ea80000300800 */
[----:B------:R-:W3:Y:S04]  /*2d60*/  LDL.LU R165, [R1+0x388] ;  /* 0x0003880001a57983 */ /* 0x000ee80000300800 */
[----:B------:R-:W4:Y:S04]  /*2d70*/  LDL.LU R163, [R1+0x384] ;  /* 0x0003840001a37983 */ /* 0x000f280000300800 */
[----:B------:R-:W5:Y:S04]  /*2d80*/  LDL.LU R161, [R1+0x380] ;  /* 0x0003800001a17983 */ /* 0x000f680000300800 */
[----:B------:R-:W5:Y:S04]  /*2d90*/  LDL.LU R159, [R1+0x37c] ;  /* 0x00037c00019f7983 */ /* 0x000f680000300800 */
[----:B------:R-:W5:Y:S04]  /*2da0*/  LDL.LU R157, [R1+0x378] ;  /* 0x00037800019d7983 */ /* 0x000f680000300800 */
[----:B------:R-:W5:Y:S04]  /*2db0*/  LDL.LU R155, [R1+0x374] ;  /* 0x00037400019b7983 */ /* 0x000f680000300800 */
[----:B------:R-:W5:Y:S01]  /*2dc0*/  LDL.LU R153, [R1+0x370] ;  /* 0x0003700001997983 */ /* 0x000f620000300800 */
[C---:B------:R-:W-:Y:S01]  /*2dd0*/  IMAD.SHL.U32 R18, R0.reuse, 0x100, RZ ;  /* 0x0000010000127824 */ /* 0x040fe200078e00ff */
[C---:B------:R-:W-:Y:S01]  /*2de0*/  SHF.L.U32 R35, R0.reuse, 0x4, RZ ;  /* 0x0000000400237819 */ /* 0x040fe200000006ff */
[----:B------:R-:W-:Y:S01]  /*2df0*/  IMAD.SHL.U32 R2, R0, 0x20, RZ ;  /* 0x0000002000027824 */ /* 0x000fe200078e00ff */
[----:B------:R-:W-:-:S02]  /*2e00*/  SHF.R.S32.HI R20, RZ, 0x5, R0 ;  /* 0x00000005ff147819 */ /* 0x000fc40000011400 */
[----:B------:R-:W-:Y:S02]  /*2e10*/  LOP3.LUT R18, R18, 0x1800, RZ, 0xc0, !PT ;  /* 0x0000180012127812 */ /* 0x000fe400078ec0ff */
[----:B------:R-:W-:Y:S02]  /*2e20*/  LOP3.LUT R2, R2, 0x60, RZ, 0xc0, !PT ;  /* 0x0000006002027812 */ /* 0x000fe400078ec0ff */
[----:B------:R-:W-:Y:S02]  /*2e30*/  LOP3.LUT R37, R18, 0x70, R35, 0xf8, !PT ;  /* 0x0000007012257812 */ /* 0x000fe400078ef823 */
[----:B------:R-:W-:Y:S02]  /*2e40*/  SHF.R.S32.HI R18, RZ, 0x2, R0 ;  /* 0x00000002ff127819 */ /* 0x000fe40000011400 */
[----:B0-----:R-:W-:Y:S02]  /*2e50*/  LEA R30, P0, R31, R4, 0x5 ;  /* 0x000000041f1e7211 */ /* 0x001fe400078028ff */
[----:B------:R-:W-:-:S02]  /*2e60*/  SGXT R20, R20, 0x1 ;  /* 0x000000011414781a */ /* 0x000fc40000000200 */
[-C--:B------:R-:W-:Y:S02]  /*2e70*/  LEA R28, P2, R29, R4.reuse, 0xa ;  /* 0x000000041d1c7211 */ /* 0x080fe400078450ff */
[----:B------:R-:W-:Y:S02]  /*2e80*/  LOP3.LUT R35, R2, 0x780, R35, 0xf8, !PT ;  /* 0x0000078002237812 */ /* 0x000fe400078ef823 */
[-C--:B------:R-:W-:Y:S02]  /*2e90*/  LEA R26, P3, R27, R4.reuse, 0xa ;  /* 0x000000041b1a7211 */ /* 0x080fe400078650ff */
[----:B------:R-:W-:Y:S02]  /*2ea0*/  SGXT R2, R18, 0x1 ;  /* 0x000000011202781a */ /* 0x000fe40000000200 */
[----:B------:R-:W-:Y:S02]  /*2eb0*/  LEA.HI.X R31, R16, R5, RZ, 0x2, P0 ;  /* 0x00000005101f7211 */ /* 0x000fe400000f14ff */
[----:B------:R-:W-:-:S02]  /*2ec0*/  LEA R24, P4, R25, R4, 0xa ;  /* 0x0000000419187211 */ /* 0x000fc400078850ff */
[----:B------:R-:W-:Y:S02]  /*2ed0*/  LOP3.LUT R37, R37, 0x2010, R20, 0x78, !PT ;  /* 0x0000201025257812 */ /* 0x000fe400078e7814 */
[-C--:B------:R-:W-:Y:S02]  /*2ee0*/  LEA R22, P5, R23, R4.reuse, 0xa ;  /* 0x0000000417167211 */ /* 0x080fe400078a50ff */
[-C--:B------:R-:W-:Y:S02]  /*2ef0*/  LEA R18, P0, R19, R4.reuse, 0xa ;  /* 0x0000000413127211 */ /* 0x080fe400078050ff */
[-C--:B------:R-:W-:Y:S02]  /*2f00*/  LEA R20, P6, R21, R4.reuse, 0xa ;  /* 0x0000000415147211 */ /* 0x080fe400078c50ff */
[----:B------:R-:W-:Y:S02]  /*2f10*/  LEA R16, P1, R17, R4, 0xa ;  /* 0x0000000411107211 */ /* 0x000fe400078250ff */
[----:B------:R-:W-:-:S02]  /*2f20*/  LEA.HI.X R29, R14, R5, RZ, 0x2, P2 ;  /* 0x000000050e1d7211 */ /* 0x000fc400010f14ff */
[-C--:B------:R-:W-:Y:S02]  /*2f30*/  LEA R14, P2, R15, R4.reuse, 0xa ;  /* 0x000000040f0e7211 */ /* 0x080fe400078450ff */
[-C--:B------:R-:W-:Y:S02]  /*2f40*/  LEA.HI.X R27, R12, R5.reuse, RZ, 0x2, P3 ;  /* 0x000000050c1b7211 */ /* 0x080fe400018f14ff */
[-C--:B------:R-:W-:Y:S02]  /*2f50*/  LEA R12, P3, R13, R4.reuse, 0xa ;  /* 0x000000040d0c7211 */ /* 0x080fe400078650ff */
[-C--:B------:R-:W-:Y:S02]  /*2f60*/  LEA.HI.X R25, R34, R5.reuse, RZ, 0x2, P4 ;  /* 0x0000000522197211 */ /* 0x080fe400020f14ff */
[----:B------:R-:W-:Y:S02]  /*2f70*/  LEA R250, P4, R251, R4, 0xa ;  /* 0x00000004fbfa7211 */ /* 0x000fe400078850ff */
[----:B------:R-:W-:-:S02]  /*2f80*/  LEA.HI.X R23, R32, R5, RZ, 0x2, P5 ;  /* 0x0000000520177211 */ /* 0x000fc400028f14ff */
[-C--:B------:R-:W-:Y:S02]  /*2f90*/  LEA.HI.X R19, R8, R5.reuse, RZ, 0x2, P0 ;  /* 0x0000000508137211 */ /* 0x080fe400000f14ff */
[-C--:B------:R-:W-:Y:S02]  /*2fa0*/  LEA R248, P5, R249, R4.reuse, 0xa ;  /* 0x00000004f9f87211 */ /* 0x080fe400078a50ff */
[-C--:B------:R-:W-:Y:S02]  /*2fb0*/  LEA.HI.X R21, R10, R5.reuse, RZ, 0x2, P6 ;  /* 0x000000050a157211 */ /* 0x080fe400030f14ff */
[-C--:B------:R-:W-:Y:S02]  /*2fc0*/  LEA R244, P0, R245, R4.reuse, 0xa ;  /* 0x00000004f5f47211 */ /* 0x080fe400078050ff */
[----:B------:R-:W-:Y:S01]  /*2fd0*/  LEA.HI.X R17, R40, R5, RZ, 0x2, P1 ;  /* 0x0000000528117211 */ /* 0x000fe200008f14ff */
[----:B------:R-:W-:Y:S01]  /*2fe0*/  IMAD.SHL.U32 R68, R239, 0x100, RZ ;  /* 0x00000100ef447824 */ /* 0x000fe200078e00ff */
[----:B------:R-:W-:-:S02]  /*2ff0*/  LEA R246, P6, R247, R4, 0xa ;  /* 0x00000004f7f67211 */ /* 0x000fc400078c50ff */
[-C--:B------:R-:W-:Y:S02]  /*3000*/  LEA R242, P1, R243, R4.reuse, 0xa ;  /* 0x00000004f3f27211 */ /* 0x080fe400078250ff */
[-C--:B------:R-:W-:Y:S02]  /*3010*/  LEA.HI.X R15, R42, R5.reuse, RZ, 0x2, P2 ;  /* 0x000000052a0f7211 */ /* 0x080fe400010f14ff */
[-C--:B------:R-:W-:Y:S02]  /*3020*/  LEA R240, P2, R241, R4.reuse, 0xa ;  /* 0x00000004f1f07211 */ /* 0x080fe400078450ff */
[-C--:B------:R-:W-:Y:S01]  /*3030*/  LEA.HI.X R13, R38, R5.reuse, RZ, 0x2, P3 ;  /* 0x00000005260d7211 */ /* 0x080fe200018f14ff */
[----:B------:R-:W-:Y:S01]  /*3040*/  IMAD.SHL.U32 R72, R235, 0x100, RZ ;  /* 0x00000100eb487824 */ /* 0x000fe200078e00ff */
[----:B------:R-:W-:Y:S02]  /*3050*/  LEA R238, P3, R239, R4, 0xa ;  /* 0x00000004efee7211 */ /* 0x000fe400078650ff */
[----:B------:R-:W-:Y:S01]  /*3060*/  LEA.HI.X R251, R36, R5, RZ, 0x2, P4 ;  /* 0x0000000524fb7211 */ /* 0x000fe200020f14ff */
[----:B------:R-:W-:Y:S01]  /*3070*/  IMAD.SHL.U32 R74, R233, 0x100, RZ ;  /* 0x00000100e94a7824 */ /* 0x000fe200078e00ff */
[----:B------:R-:W-:-:S02]  /*3080*/  SHF.L.U32 R70, R237, 0x8, RZ ;  /* 0x00000008ed467819 */ /* 0x000fc400000006ff */
[-C--:B------:R-:W-:Y:S02]  /*3090*/  LEA R236, P4, R237, R4.reuse, 0xa ;  /* 0x00000004edec7211 */ /* 0x080fe400078850ff */
[-C--:B------:R-:W-:Y:S02]  /*30a0*/  LEA.HI.X R249, R48, R5.reuse, RZ, 0x2, P5 ;  /* 0x0000000530f97211 */ /* 0x080fe400028f14ff */
[-C--:B------:R-:W-:Y:S02]  /*30b0*/  LEA.HI.X R245, R46, R5.reuse, RZ, 0x2, P0 ;  /* 0x000000052ef57211 */ /* 0x080fe400000f14ff */
[----:B------:R-:W-:Y:S02]  /*30c0*/  LEA R234, P5, R235, R4, 0xa ;  /* 0x00000004ebea7211 */ /* 0x000fe400078a50ff */
[-C--:B------:R-:W-:Y:S02]  /*30d0*/  LEA.HI.X R247, R50, R5.reuse, RZ, 0x2, P6 ;  /* 0x0000000532f77211 */ /* 0x080fe400030f14ff */
[----:B------:R-:W-:-:S02]  /*30e0*/  LEA.HI.X R243, R44, R5, RZ, 0x2, P1 ;  /* 0x000000052cf37211 */ /* 0x000fc400008f14ff */
[----:B------:R-:W-:Y:S02]  /*30f0*/  LEA R232, P6, R233, R4, 0xa ;  /* 0x00000004e9e87211 */ /* 0x000fe400078c50ff */
[-C--:B------:R-:W-:Y:S02]  /*3100*/  LEA.HI.X R241, R6, R5.reuse, RZ, 0x2, P2 ;  /* 0x0000000506f17211 */ /* 0x080fe400010f14ff */
[-C--:B------:R-:W-:Y:S02]  /*3110*/  LEA.HI.X R239, R68, R5.reuse, RZ, 0x2, P3 ;  /* 0x0000000544ef7211 */ /* 0x080fe400018f14ff */
[-C--:B------:R-:W-:Y:S02]  /*3120*/  LEA.HI.X R237, R70, R5.reuse, RZ, 0x2, P4 ;  /* 0x0000000546ed7211 */ /* 0x080fe400020f14ff */
[-C--:B------:R-:W-:Y:S02]  /*3130*/  LEA.HI.X R235, R72, R5.reuse, RZ, 0x2, P5 ;  /* 0x0000000548eb7211 */ /* 0x080fe400028f14ff */
[----:B------:R-:W-:-:S02]  /*3140*/  LEA.HI.X R233, R74, R5, RZ, 0x2, P6 ;  /* 0x000000054ae97211 */ /* 0x000fc400030f14ff */
[C---:B--2---:R-:W-:Y:S02]  /*3150*/  SHF.L.U32 R76, R167.reuse, 0x8, RZ ;  /* 0x00000008a74c7819 */ /* 0x044fe400000006ff */
[-C--:B------:R-:W-:Y:S01]  /*3160*/  LEA R166, P0, R167, R4.reuse, 0xa ;  /* 0x00000004a7a67211 */ /* 0x080fe200078050ff */
[C---:B---3--:R-:W-:Y:S01]  /*3170*/  IMAD.SHL.U32 R78, R165.reuse, 0x100, RZ ;  /* 0x00000100a54e7824 */ /* 0x048fe200078e00ff */
[-C--:B------:R-:W-:Y:S01]  /*3180*/  LEA R164, P1, R165, R4.reuse, 0xa ;  /* 0x00000004a5a47211 */ /* 0x080fe200078250ff */
[C---:B----4-:R-:W-:Y:S01]  /*3190*/  IMAD.SHL.U32 R80, R163.reuse, 0x100, RZ ;  /* 0x00000100a3507824 */ /* 0x050fe200078e00ff */
[----:B------:R-:W-:Y:S02]  /*31a0*/  LEA R162, P2, R163, R4, 0xa ;  /* 0x00000004a3a27211 */ /* 0x000fe400078450ff */
[----:B------:R-:W-:Y:S02]  /*31b0*/  LEA.HI.X R167, R76, R5, RZ, 0x2, P0 ;  /* 0x000000054ca77211 */ /* 0x000fe400000f14ff */
[----:B-----5:R-:W-:-:S02]  /*31c0*/  SHF.L.U32 R66, R161, 0x8, RZ ;  /* 0x00000008a1427819 */ /* 0x020fc400000006ff */
[-C--:B------:R-:W-:Y:S01]  /*31d0*/  LEA R160, P3, R161, R4.reuse, 0xa ;  /* 0x00000004a1a07211 */ /* 0x080fe200078650ff */
[C---:B------:R-:W-:Y:S01]  /*31e0*/  IMAD.SHL.U32 R64, R159.reuse, 0x100, RZ ;  /* 0x000001009f407824 */ /* 0x040fe200078e00ff */
[-C--:B------:R-:W-:Y:S02]  /*31f0*/  LEA R158, P4, R159, R4.reuse, 0xa ;  /* 0x000000049f9e7211 */ /* 0x080fe400078850ff */
[-C--:B------:R-:W-:Y:S01]  /*3200*/  LEA.HI.X R165, R78, R5.reuse, RZ, 0x2, P1 ;  /* 0x000000054ea57211 */ /* 0x080fe200008f14ff */
[C---:B------:R-:W-:Y:S01]  /*3210*/  IMAD.SHL.U32 R52, R157.reuse, 0x100, RZ ;  /* 0x000001009d347824 */ /* 0x040fe200078e00ff */
[----:B------:R-:W-:Y:S02]  /*3220*/  LEA R156, P5, R157, R4, 0xa ;  /* 0x000000049d9c7211 */ /* 0x000fe400078a50ff */
[----:B------:R-:W-:Y:S02]  /*3230*/  LEA.HI.X R163, R80, R5, RZ, 0x2, P2 ;  /* 0x0000000550a37211 */ /* 0x000fe400010f14ff */
[----:B------:R-:W-:-:S02]  /*3240*/  SHF.L.U32 R54, R155, 0x8, RZ ;  /* 0x000000089b367819 */ /* 0x000fc400000006ff */
[-C--:B------:R-:W-:Y:S01]  /*3250*/  LEA R154, P6, R155, R4.reuse, 0xa ;  /* 0x000000049b9a7211 */ /* 0x080fe200078c50ff */
[C---:B------:R-:W-:Y:S01]  /*3260*/  IMAD.SHL.U32 R56, R153.reuse, 0x100, RZ ;  /* 0x0000010099387824 */ /* 0x040fe200078e00ff */
[----:B------:R-:W-:Y:S02]  /*3270*/  LEA R152, P0, R153, R4, 0xa ;  /* 0x0000000499987211 */ /* 0x000fe400078050ff */
[-C--:B------:R-:W-:Y:S01]  /*3280*/  LEA.HI.X R161, R66, R5.reuse, RZ, 0x2, P3 ;  /* 0x0000000542a17211 */ /* 0x080fe200018f14ff */
[----:B------:R-:W-:Y:S01]  /*3290*/  STL.64 [R1+0x368], R166 ;  /* 0x000368a601007387 */ /* 0x000fe20000100a00 */
[-C--:B------:R-:W-:Y:S02]  /*32a0*/  LEA.HI.X R159, R64, R5.reuse, RZ, 0x2, P4 ;  /* 0x00000005409f7211 */ /* 0x080fe400020f14ff */
[-C--:B------:R-:W-:Y:S01]  /*32b0*/  LEA.HI.X R157, R52, R5.reuse, RZ, 0x2, P5 ;  /* 0x00000005349d7211 */ /* 0x080fe200028f14ff */
[----:B------:R-:W-:Y:S01]  /*32c0*/  STL.64 [R1+0x360], R164 ;  /* 0x000360a401007387 */ /* 0x000fe20000100a00 */
[----:B------:R-:W-:-:S02]  /*32d0*/  LEA.HI.X R155, R54, R5, RZ, 0x2, P6 ;  /* 0x00000005369b7211 */ /* 0x000fc400030f14ff */
[----:B------:R-:W-:Y:S01]  /*32e0*/  LEA.HI.X R153, R56, R5, RZ, 0x2, P0 ;  /* 0x0000000538997211 */ /* 0x000fe200000f14ff */
[----:B------:R-:W-:Y:S04]  /*32f0*/  STL.64 [R1+0x358], R162 ;  /* 0x000358a201007387 */ /* 0x000fe80000100a00 */
[----:B------:R-:W-:Y:S04]  /*3300*/  STL.64 [R1+0x350], R160 ;  /* 0x000350a001007387 */ /* 0x000fe80000100a00 */
[----:B------:R-:W-:Y:S04]  /*3310*/  STL.64 [R1+0x348], R158 ;  /* 0x0003489e01007387 */ /* 0x000fe80000100a00 */
[----:B------:R-:W-:Y:S04]  /*3320*/  STL.64 [R1+0x340], R156 ;  /* 0x0003409c01007387 */ /* 0x000fe80000100a00 */
[----:B------:R-:W-:Y:S04]  /*3330*/  STL.64 [R1+0x338], R154 ;  /* 0x0003389a01007387 */ /* 0x000fe80000100a00 */
[----:B------:R0:W-:Y:S04]  /*3340*/  STL.64 [R1+0x330], R152 ;  /* 0x0003309801007387 */ /* 0x0001e80000100a00 */
[----:B------:R-:W2:Y:S04]  /*3350*/  LDL.LU.64 R80, [R1] ;  /* 0x0000000001507983 */ /* 0x000ea80000300a00 */
[----:B------:R-:W2:Y:S04]  /*3360*/  LDL.LU.64 R82, [R1+0x8] ;  /* 0x0000080001527983 */ /* 0x000ea80000300a00 */
        /* <DEDUP_REMOVED lines=34> */
[----:B0-----:R-:W2:Y:S04]  /*3590*/  LDL.LU.64 R152, [R1+0x120] ;  /* 0x0001200001987983 */ /* 0x001ea80000300a00 */
        /* <DEDUP_REMOVED lines=26> */
[----:B------:R-:W2:Y:S01]  /*3740*/  LDL.LU.64 R206, [R1+0x1f8] ;  /* 0x0001f80001ce7983 */ /* 0x000ea20000300a00 */
[----:B------:R-:W-:Y:S01]  /*3750*/  UMOV UR22, UR6 ;  /* 0x0000000600167c82 */ /* 0x000fe20008000000 */
[----:B------:R-:W-:Y:S01]  /*3760*/  UMOV UR23, UR7 ;  /* 0x0000000700177c82 */ /* 0x000fe20008000000 */
[----:B------:R-:W-:-:S02]  /*3770*/  UIADD3.64 UR6, UR10, 0x100, URZ ;  /* 0x000001000a067897 */ /* 0x000fc4000fffe03f */
[----:B------:R-:W-:Y:S01]  /*3780*/  UIADD3.64 UR4, UR8, 0x4, URZ ;  /* 0x0000000408047897 */ /* 0x000fe2000fffe03f */
[----:B------:R-:W-:-:S04]  /*3790*/  IMAD.WIDE.U32 R30, R3, 0x4, R30 ;  /* 0x00000004031e7825 */ /* 0x000fc800078e001e */
[C---:B------:R-:W-:Y:S01]  /*37a0*/  IMAD.WIDE.U32 R28, R3.reuse, 0x4, R28 ;  /* 0x00000004031c7825 */ /* 0x040fe200078e001c */
[----:B------:R-:W-:Y:S03]  /*37b0*/  STL.64 [R1+0x248], R30 ;  /* 0x0002481e01007387 */ /* 0x000fe60000100a00 */
[C---:B------:R-:W-:Y:S01]  /*37c0*/  IMAD.WIDE.U32 R26, R3.reuse, 0x4, R26 ;  /* 0x00000004031a7825 */ /* 0x040fe200078e001a */
[----:B------:R-:W-:Y:S03]  /*37d0*/  STL.64 [R1+0x240], R28 ;  /* 0x0002401c01007387 */ /* 0x000fe60000100a00 */
[C---:B------:R-:W-:Y:S01]  /*37e0*/  IMAD.WIDE.U32 R24, R3.reuse, 0x4, R24 ;  /* 0x0000000403187825 */ /* 0x040fe200078e0018 */
[----:B------:R-:W-:Y:S03]  /*37f0*/  STL.64 [R1+0x238], R26 ;  /* 0x0002381a01007387 */ /* 0x000fe60000100a00 */
[C---:B------:R-:W-:Y:S01]  /*3800*/  IMAD.WIDE.U32 R22, R3.reuse, 0x4, R22 ;  /* 0x0000000403167825 */ /* 0x040fe200078e0016 */
[----:B------:R-:W-:Y:S03]  /*3810*/  STL.64 [R1+0x230], R24 ;  /* 0x0002301801007387 */ /* 0x000fe60000100a00 */
[----:B------:R-:W-:Y:S01]  /*3820*/  IMAD.WIDE.U32 R20, R3, 0x4, R20 ;  /* 0x0000000403147825 */ /* 0x000fe200078e0014 */
[----:B------:R-:W-:Y:S04]  /*3830*/  STL.64 [R1+0x228], R22 ;  /* 0x0002281601007387 */ /* 0x000fe80000100a00 */
[----:B------:R-:W-:Y:S01]  /*3840*/  STL.64 [R1+0x220], R20 ;  /* 0x0002201401007387 */ /* 0x000fe20000100a00 */
[----:B--2---:R-:W-:-:S06]  /*3850*/  WARPGROUP.ARRIVE ;  /* 0x00000000000079c5 */ /* 0x004fcc0000000000 */
[----:B------:R-:W-:Y:S03]  /*3860*/  HGMMA.64x256x16.F32.BF16 R80, gdesc[UR4].tnspB, R80, gsb0 ;  /* 0x43e00000045079f0 */ /* 0x000fe60008001850 */
[----:B------:R-:W-:Y:S02]  /*3870*/  WARPGROUP.DEPBAR.LE gsb0, 0x0 ;  /* 0x00008000000079c5 */ /* 0x000fe40000010000 */
[----:B------:R-:W-:Y:S04]  /*3880*/  STL [R1+0x7c], R111 ;  /* 0x00007c6f01007387 */ /* 0x000fe80000100800 */
        /* <DEDUP_REMOVED lines=39> */
[----:B------:R2:W-:Y:S04]  /*3b00*/  STL.64 [R1+0x1f8], R206 ;  /* 0x0001f8ce01007387 */ /* 0x0005e80000100a00 */
[----:B0-----:R-:W3:Y:S04]  /*3b10*/  LDL.LU.64 R166, [R1+0x368] ;  /* 0x0003680001a67983 */ /* 0x001ee80000300a00 */
[----:B------:R-:W4:Y:S04]  /*3b20*/  LDL.LU.64 R164, [R1+0x360] ;  /* 0x0003600001a47983 */ /* 0x000f280000300a00 */
[----:B------:R-:W5:Y:S04]  /*3b30*/  LDL.LU.64 R162, [R1+0x358] ;  /* 0x0003580001a27983 */ /* 0x000f680000300a00 */
[----:B------:R-:W5:Y:S04]  /*3b40*/  LDL.LU.64 R160, [R1+0x350] ;  /* 0x0003500001a07983 */ /* 0x000f680000300a00 */
[----:B------:R-:W5:Y:S04]  /*3b50*/  LDL.LU.64 R158, [R1+0x348] ;  /* 0x00034800019e7983 */ /* 0x000f680000300a00 */
[----:B------:R-:W5:Y:S04]  /*3b60*/  LDL.LU.64 R156, [R1+0x340] ;  /* 0x00034000019c7983 */ /* 0x000f680000300a00 */
[----:B------:R-:W5:Y:S04]  /*3b70*/  LDL.LU.64 R154, [R1+0x338] ;  /* 0x00033800019a7983 */ /* 0x000f680000300a00 */
[----:B------:R-:W5:Y:S04]  /*3b80*/  LDL.LU.64 R152, [R1+0x330] ;  /* 0x0003300001987983 */ /* 0x000f680000300a00 */
[----:B-1----:R-:W5:Y:S04]  /*3b90*/  LDL.LU R200, [R1+0x7c] ;  /* 0x00007c0001c87983 */ /* 0x002f680000300800 */
[----:B------:R-:W5:Y:S04]  /*3ba0*/  LDL.LU R231, [R1+0xd0] ;  /* 0x0000d00001e77983 */ /* 0x000f680000300800 */
        /* <DEDUP_REMOVED lines=23> */
[----:B------:R-:W5:Y:S01]  /*3d20*/  LDL.LU R182, [R1+0x10c] ;  /* 0x00010c0001b67983 */ /* 0x000f620000300800 */
[----:B------:R-:W0:Y:S03]  /*3d30*/  S2R R3, SR_TID.X ;  /* 0x0000000000037919 */ /* 0x000e260000002100 */
        /* <DEDUP_REMOVED lines=28> */
[----:B0-----:R-:W-:-:S03]  /*3f00*/  LOP3.LUT R3, R3, 0x1f, RZ, 0xc0, !PT ;  /* 0x0000001f03037812 */ /* 0x001fc600078ec0ff */
[----:B------:R-:W5:Y:S04]  /*3f10*/  LDL.LU R214, [R1+0x1cc] ;  /* 0x0001cc0001d67983 */ /* 0x000f680000300800 */
[----:B------:R-:W5:Y:S04]  /*3f20*/  LDL.LU R213, [R1+0x194] ;  /* 0x0001940001d57983 */ /* 0x000f680000300800 */
[----:B------:R-:W5:Y:S04]  /*3f30*/  LDL.LU R212, [R1+0x19c] ;  /* 0x00019c0001d47983 */ /* 0x000f680000300800 */
[----:B------:R-:W5:Y:S04]  /*3f40*/  LDL.LU R211, [R1+0x1d4] ;  /* 0x0001d40001d37983 */ /* 0x000f680000300800 */
[----:B------:R-:W5:Y:S01]  /*3f50*/  LDL.LU R210, [R1+0x1dc] ;  /* 0x0001dc0001d27983 */ /* 0x000f620000300800 */
[----:B------:R-:W-:-:S03]  /*3f60*/  IMAD.WIDE.U32 R18, R3, 0x4, R18 ;  /* 0x0000000403127825 */ /* 0x000fc600078e0012 */
[----:B------:R-:W5:Y:S01]  /*3f70*/  LDL.LU R209, [R1+0x1a4] ;  /* 0x0001a40001d17983 */ /* 0x000f620000300800 */
[----:B------:R-:W-:-:S03]  /*3f80*/  IMAD.WIDE.U32 R16, R3, 0x4, R16 ;  /* 0x0000000403107825 */ /* 0x000fc600078e0010 */
[----:B------:R-:W5:Y:S01]  /*3f90*/  LDL.LU R208, [R1+0x1ac] ;  /* 0x0001ac0001d07983 */ /* 0x000f620000300800 */
[----:B------:R-:W-:-:S03]  /*3fa0*/  IMAD.WIDE.U32 R14, R3, 0x4, R14 ;  /* 0x00000004030e7825 */ /* 0x000fc600078e000e */
[----:B--2---:R-:W2:Y:S01]  /*3fb0*/  LDL.LU R207, [R1+0x1e4] ;  /* 0x0001e40001cf7983 */ /* 0x004ea20000300800 */
[----:B------:R-:W-:-:S03]  /*3fc0*/  IMAD.WIDE.U32 R12, R3, 0x4, R12 ;  /* 0x00000004030c7825 */ /* 0x000fc600078e000c */
[----:B------:R-:W2:Y:S01]  /*3fd0*/  LDL.LU R206, [R1+0x1ec] ;  /* 0x0001ec0001ce7983 */ /* 0x000ea20000300800 */
[----:B------:R-:W-:-:S03]  /*3fe0*/  IMAD.WIDE.U32 R250, R3, 0x4, R250 ;  /* 0x0000000403fa7825 */ /* 0x000fc600078e00fa */
[----:B------:R-:W2:Y:S04]  /*3ff0*/  LDL.LU R205, [R1+0x1b4] ;  /* 0x0001b40001cd7983 */ /* 0x000ea80000300800 */
[----:B------:R-:W2:Y:S01]  /*4000*/  LDL.LU R204, [R1+0x1bc] ;  /* 0x0001bc0001cc7983 */ /* 0x000ea20000300800 */
[----:B------:R-:W-:-:S03]  /*4010*/  IMAD.WIDE.U32 R248, R3, 0x4, R248 ;  /* 0x0000000403f87825 */ /* 0x000fc600078e00f8 */
[----:B------:R-:W2:Y:S04]  /*4020*/  LDL.LU R203, [R1+0x1f4] ;  /* 0x0001f40001cb7983 */ /* 0x000ea80000300800 */
[----:B------:R-:W2:Y:S01]  /*4030*/  LDL.LU R202, [R1+0x1fc] ;  /* 0x0001fc0001ca7983 */ /* 0x000ea20000300800 */
[----:B------:R-:W-:-:S03]  /*4040*/  IMAD.WIDE.U32 R246, R3, 0x4, R246 ;  /* 0x0000000403f67825 */ /* 0x000fc600078e00f6 */
[----:B------:R-:W-:Y:S04]  /*4050*/  STL.64 [R1+0x218], R18 ;  /* 0x0002181201007387 */ /* 0x000fe80000100a00 */
[----:B------:R0:W-:Y:S01]  /*4060*/  STL.64 [R1+0x210], R16 ;  /* 0x0002101001007387 */ /* 0x0001e20000100a00 */
[----:B------:R-:W-:-:S03]  /*4070*/  IMAD.WIDE.U32 R244, R3, 0x4, R244 ;  /* 0x0000000403f47825 */ /* 0x000fc600078e00f4 */
[----:B------:R-:W-:Y:S04]  /*4080*/  STL.64 [R1+0x208], R14 ;  /* 0x0002080e01007387 */ /* 0x000fe80000100a00 */
[----:B------:R1:W-:Y:S01]  /*4090*/  STL.64 [R1+0x200], R12 ;  /* 0x0002000c01007387 */ /* 0x0003e20000100a00 */
[----:B------:R-:W-:-:S03]  /*40a0*/  IMAD.WIDE.U32 R242, R3, 0x4, R242 ;  /* 0x0000000403f27825 */ /* 0x000fc600078e00f2 */
[----:B------:R1:W-:Y:S04]  /*40b0*/  STL [R1+0x328], R250 ;  /* 0x000328fa01007387 */ /* 0x0003e80000100800 */
[----:B------:R-:W-:Y:S01]  /*40c0*/  STL [R1+0x324], R251 ;  /* 0x000324fb01007387 */ /* 0x000fe20000100800 */
[----:B------:R-:W-:-:S03]  /*40d0*/  IMAD.WIDE.U32 R238, R3, 0x4, R238 ;  /* 0x0000000403ee7825 */ /* 0x000fc600078e00ee */
[----:B------:R-:W-:Y:S04]  /*40e0*/  STL [R1+0x320], R248 ;  /* 0x000320f801007387 */ /* 0x000fe80000100800 */
[----:B------:R1:W-:Y:S01]  /*40f0*/  STL [R1+0x31c], R249 ;  /* 0x00031cf901007387 */ /* 0x0003e20000100800 */
[----:B------:R-:W-:-:S03]  /*4100*/  IMAD.WIDE.U32 R236, R3, 0x4, R236 ;  /* 0x0000000403ec7825 */ /* 0x000fc600078e00ec */
[----:B------:R-:W-:Y:S04]  /*4110*/  STL [R1+0x318], R246 ;  /* 0x000318f601007387 */ /* 0x000fe80000100800 */
[----:B------:R-:W-:Y:S01]  /*4120*/  STL [R1+0x314], R247 ;  /* 0x000314f701007387 */ /* 0x000fe20000100800 */
[----:B------:R-:W-:-:S03]  /*4130*/  IMAD.WIDE.U32 R234, R3, 0x4, R234 ;  /* 0x0000000403ea7825 */ /* 0x000fc600078e00ea */
[----:B------:R1:W-:Y:S04]  /*4140*/  STL [R1+0x310], R244 ;  /* 0x000310f401007387 */ /* 0x0003e80000100800 */
[----:B------:R-:W-:Y:S01]  /*4150*/  STL [R1+0x30c], R245 ;  /* 0x00030cf501007387 */ /* 0x000fe20000100800 */
[----:B------:R-:W-:-:S03]  /*4160*/  IMAD.WIDE.U32 R232, R3, 0x4, R232 ;  /* 0x0000000403e87825 */ /* 0x000fc600078e00e8 */
[----:B------:R-:W-:Y:S04]  /*4170*/  STL [R1+0x308], R242 ;  /* 0x000308f201007387 */ /* 0x000fe80000100800 */
[----:B------:R1:W-:Y:S01]  /*4180*/  STL [R1+0x304], R243 ;  /* 0x000304f301007387 */ /* 0x0003e20000100800 */
[----:B---3--:R-:W-:-:S03]  /*4190*/  IMAD.WIDE.U32 R166, R3, 0x4, R166 ;  /* 0x0000000403a67825 */ /* 0x008fc600078e00a6 */
[----:B------:R-:W-:Y:S04]  /*41a0*/  STL [R1+0x2f8], R238 ;  /* 0x0002f8ee01007387 */ /* 0x000fe80000100800 */
[----:B------:R-:W-:Y:S01]  /*41b0*/  STL [R1+0x2f4], R239 ;  /* 0x0002f4ef01007387 */ /* 0x000fe20000100800 */
[----:B----4-:R-:W-:-:S03]  /*41c0*/  IMAD.WIDE.U32 R164, R3, 0x4, R164 ;  /* 0x0000000403a47825 */ /* 0x010fc600078e00a4 */
[----:B------:R3:W-:Y:S04]  /*41d0*/  STL [R1+0x2f0], R236 ;  /* 0x0002f0ec01007387 */ /* 0x0007e80000100800 */
[----:B------:R-:W-:Y:S01]  /*41e0*/  STL [R1+0x2ec], R237 ;  /* 0x0002eced01007387 */ /* 0x000fe20000100800 */
[----:B-----5:R-:W-:-:S03]  /*41f0*/  IMAD.WIDE.U32 R162, R3, 0x4, R162 ;  /* 0x0000000403a27825 */ /* 0x020fc600078e00a2 */
[----:B------:R-:W-:Y:S04]  /*4200*/  STL [R1+0x2e8], R234 ;  /* 0x0002e8ea01007387 */ /* 0x000fe80000100800 */
[----:B------:R4:W-:Y:S01]  /*4210*/  STL [R1+0x2e4], R235 ;  /* 0x0002e4eb01007387 */ /* 0x0009e20000100800 */
[----:B------:R-:W-:-:S03]  /*4220*/  IMAD.SHL.U32 R58, R33, 0x100, RZ ;  /* 0x00000100213a7824 */ /* 0x000fc600078e00ff */
[----:B------:R-:W-:Y:S01]  /*4230*/  STL [R1+0x2e0], R232 ;  /* 0x0002e0e801007387 */ /* 0x000fe20000100800 */
[----:B------:R-:W-:-:S03]  /*4240*/  IMAD.WIDE.U32 R160, R3, 0x4, R160 ;  /* 0x0000000403a07825 */ /* 0x000fc600078e00a0 */
[----:B------:R-:W-:Y:S01]  /*4250*/  STL [R1+0x2dc], R233 ;  /* 0x0002dce901007387 */ /* 0x000fe20000100800 */
[----:B------:R-:W-:-:S03]  /*4260*/  LEA R10, P1, R33, R4, 0xa ;  /* 0x00000004210a7211 */ /* 0x000fc600078250ff */
[----:B------:R5:W-:Y:S01]  /*4270*/  STL [R1+0x2d8], R166 ;  /* 0x0002d8a601007387 */ /* 0x000be20000100800 */
[----:B------:R-:W-:-:S03]  /*4280*/  IMAD.WIDE.U32 R158, R3, 0x4, R158 ;  /* 0x00000004039e7825 */ /* 0x000fc600078e009e */
[----:B------:R-:W-:Y:S01]  /*4290*/  STL [R1+0x2d4], R167 ;  /* 0x0002d4a701007387 */ /* 0x000fe20000100800 */
[----:B------:R-:W-:-:S03]  /*42a0*/  SHF.L.U32 R60, R11, 0x8, RZ ;  /* 0x000000080b3c7819 */ /* 0x000fc600000006ff */
[----:B------:R-:W-:Y:S01]  /*42b0*/  STL [R1+0x2d0], R164 ;  /* 0x0002d0a401007387 */ /* 0x000fe20000100800 */
[-C--:B------:R-:W-:Y:S01]  /*42c0*/  LEA R8, P2, R11, R4.reuse, 0xa ;  /* 0x000000040b087211 */ /* 0x080fe200078450ff */
[----:B------:R-:W-:Y:S02]  /*42d0*/  IMAD.SHL.U32 R62, R9, 0x100, RZ ;  /* 0x00000100093e7824 */ /* 0x000fe400078e00ff */
[----:B------:R5:W-:Y:S01]  /*42e0*/  STL [R1+0x2cc], R165 ;  /* 0x0002cca501007387 */ /* 0x000be20000100800 */
[----:B------:R-:W-:Y:S01]  /*42f0*/  IMAD.WIDE.U32 R156, R3, 0x4, R156 ;  /* 0x00000004039c7825 */ /* 0x000fe200078e009c */
[----:B------:R-:W-:Y:S02]  /*4300*/  LEA R6, P3, R9, R4, 0xa ;  /* 0x0000000409067211 */ /* 0x000fe400078650ff */
[----:B------:R-:W-:Y:S01]  /*4310*/  STL [R1+0x2c8], R162 ;  /* 0x0002c8a201007387 */ /* 0x000fe20000100800 */
[----:B------:R-:W-:Y:S01]  /*4320*/  LEA.HI.X R11, R58, R5, RZ, 0x2, P1 ;  /* 0x000000053a0b7211 */ /* 0x000fe200008f14ff */
[----:B------:R-:W-:-:S02]  /*4330*/  IMAD.WIDE.U32 R154, R3, 0x4, R154 ;  /* 0x00000004039a7825 */ /* 0x000fc400078e009a */
[----:B------:R-:W-:Y:S01]  /*4340*/  STL [R1+0x2c4], R163 ;  /* 0x0002c4a301007387 */ /* 0x000fe20000100800 */
[----:B------:R-:W-:-:S03]  /*4350*/  LEA.HI.X R9, R60, R5, RZ, 0x2, P2 ;  /* 0x000000053c097211 */ /* 0x000fc600010f14ff */
[----:B------:R5:W-:Y:S01]  /*4360*/  STL [R1+0x2c0], R160 ;  /* 0x0002c0a001007387 */ /* 0x000be20000100800 */
[C---:B------:R-:W-:Y:S01]  /*4370*/  LEA R4, P4, R7.reuse, R4, 0xa ;  /* 0x0000000407047211 */ /* 0x040fe200078850ff */
[----:B------:R-:W-:Y:S02]  /*4380*/  IMAD.SHL.U32 R32, R7, 0x100, RZ ;  /* 0x0000010007207824 */ /* 0x000fe400078e00ff */
[----:B------:R-:W-:Y:S01]  /*4390*/  STL [R1+0x2bc], R161 ;  /* 0x0002bca101007387 */ /* 0x000fe20000100800 */
[----:B------:R-:W-:Y:S01]  /*43a0*/  IMAD.WIDE.U32 R152, R3, 0x4, R152 ;  /* 0x0000000403987825 */ /* 0x000fe200078e0098 */
[----:B------:R-:W-:Y:S02]  /*43b0*/  LEA.HI.X R7, R62, R5, RZ, 0x2, P3 ;  /* 0x000000053e077211 */ /* 0x000fe400018f14ff */
[----:B------:R-:W-:Y:S01]  /*43c0*/  STL [R1+0x2b8], R158 ;  /* 0x0002b89e01007387 */ /* 0x000fe20000100800 */
[----:B------:R-:W-:-:S03]  /*43d0*/  IMAD.SHL.U32 R0, R0, 0x2, RZ ;  /* 0x0000000200007824 */ /* 0x000fc600078e00ff */
[----:B------:R5:W-:Y:S01]  /*43e0*/  STL [R1+0x2b4], R159 ;  /* 0x0002b49f01007387 */ /* 0x000be20000100800 */
[----:B------:R-:W-:-:S03]  /*43f0*/  IMAD.WIDE.U32 R10, R3, 0x4, R10 ;  /* 0x00000004030a7825 */ /* 0x000fc600078e000a */
[----:B------:R-:W-:Y:S01]  /*4400*/  STL [R1+0x2b0], R156 ;  /* 0x0002b09c01007387 */ /* 0x000fe20000100800 */
[----:B------:R-:W-:-:S03]  /*4410*/  IMAD.WIDE.U32 R8, R3, 0x4, R8 ;  /* 0x0000000403087825 */ /* 0x000fc600078e0008 */
[----:B------:R-:W-:Y:S01]  /*4420*/  STL [R1+0x2ac], R157 ;  /* 0x0002ac9d01007387 */ /* 0x000fe20000100800 */
[----:B------:R-:W-:-:S03]  /*4430*/  LEA.HI.X R5, R32, R5, RZ, 0x2, P4 ;  /* 0x0000000520057211 */ /* 0x000fc600020f14ff */
[----:B------:R5:W-:Y:S01]  /*4440*/  STL [R1+0x2a8], R154 ;  /* 0x0002a89a01007387 */ /* 0x000be20000100800 */
[----:B------:R-:W-:-:S03]  /*4450*/  IMAD.WIDE.U32 R6, R3, 0x4, R6 ;  /* 0x0000000403067825 */ /* 0x000fc600078e0006 */
[----:B------:R-:W-:Y:S01]  /*4460*/  STL [R1+0x2a4], R155 ;  /* 0x0002a49b01007387 */ /* 0x000fe20000100800 */
[----:B------:R-:W-:-:S03]  /*4470*/  LOP3.LUT R0, R0, 0x80, RZ, 0xc0, !PT ;  /* 0x0000008000007812 */ /* 0x000fc600078ec0ff */
[----:B------:R-:W-:Y:S01]  /*4480*/  STL [R1+0x29c], R152 ;  /* 0x00029c9801007387 */ /* 0x000fe20000100800 */
[----:B------:R-:W-:-:S03]  /*4490*/  IMAD.WIDE.U32 R240, R3, 0x4, R240 ;  /* 0x0000000403f07825 */ /* 0x000fc600078e00f0 */
[----:B------:R5:W-:Y:S01]  /*44a0*/  STL [R1+0x298], R153 ;  /* 0x0002989901007387 */ /* 0x000be20000100800 */
[----:B------:R-:W-:-:S03]  /*44b0*/  IMAD.WIDE.U32 R4, R3, 0x4, R4 ;  /* 0x0000000403047825 */ /* 0x000fc600078e0004 */
[----:B------:R-:W-:Y:S01]  /*44c0*/  STL [R1+0x2a0], R10 ;  /* 0x0002a00a01007387 */ /* 0x000fe20000100800 */
[----:B------:R-:W-:-:S03]  /*44d0*/  LOP3.LUT R2, R35, 0x2010, R2, 0xf8, !PT ;  /* 0x0000201023027812 */ /* 0x000fc600078ef802 */
[----:B------:R-:W-:Y:S01]  /*44e0*/  STL [R1+0x294], R11 ;  /* 0x0002940b01007387 */ /* 0x000fe20000100800 */
[----:B------:R-:W-:-:S03]  /*44f0*/  IADD3 R0, R37, UR12, R0 ;  /* 0x0000000c25007c10 */ /* 0x000fc6000fffe000 */
[----:B------:R5:W-:Y:S01]  /*4500*/  STL [R1+0x290], R8 ;  /* 0x0002900801007387 */ /* 0x000be20000100800 */
[----:B------:R-:W-:Y:S01]  /*4510*/  MOV R76, R80 ;  /* 0x00000050004c7202 */ /* 0x000fe20000000f00 */
[----:B------:R-:W-:Y:S02]  /*4520*/  IMAD.MOV.U32 R75, RZ, RZ, R82 ;  /* 0x000000ffff4b7224 */ /* 0x000fe400078e0052 */
[----:B------:R-:W-:Y:S01]  /*4530*/  STL [R1+0x28c], R9 ;  /* 0x00028c0901007387 */ /* 0x000fe20000100800 */
[----:B------:R-:W-:Y:S01]  /*4540*/  IMAD.MOV.U32 R74, RZ, RZ, R96 ;  /* 0x000000ffff4a7224 */ /* 0x000fe200078e0060 */
[----:B------:R-:W-:Y:S01]  /*4550*/  MOV R73, R98 ;  /* 0x0000006200497202 */ /* 0x000fe20000000f00 */
[----:B------:R-:W-:Y:S01]  /*4560*/  IMAD.MOV.U32 R72, RZ, RZ, R84 ;  /* 0x000000ffff487224 */ /* 0x000fe200078e0054 */
[----:B------:R-:W-:Y:S01]  /*4570*/  STL [R1+0x288], R6 ;  /* 0x0002880601007387 */ /* 0x000fe20000100800 */
[----:B------:R-:W-:Y:S01]  /*4580*/  IMAD.MOV.U32 R71, RZ, RZ, R86 ;  /* 0x000000ffff477224 */ /* 0x000fe200078e0056 */
[----:B------:R-:W-:Y:S01]  /*4590*/  MOV R70, R100 ;  /* 0x0000006400467202 */ /* 0x000fe20000000f00 */
        /* <DEDUP_REMOVED lines=31> */
[----:B------:R5:W-:Y:S01]  /*4790*/  STL [R1+0x284], R7 ;  /* 0x0002840701007387 */ /* 0x000be20000100800 */
[----:B------:R-:W-:-:S02]  /*47a0*/  IMAD.MOV.U32 R45, RZ, RZ, R124 ;  /* 0x000000ffff2d7224 */ /* 0x000fc400078e007c */
[----:B------:R-:W-:Y:S01]  /*47b0*/  IMAD.MOV.U32 R44, RZ, RZ, R93 ;  /* 0x000000ffff2c7224 */ /* 0x000fe200078e005d */
[----:B------:R5:W-:Y:S01]  /*47c0*/  STL [R1+0x300], R240 ;  /* 0x000300f001007387 */ /* 0x000be20000100800 */
[----:B------:R-:W-:Y:S02]  /*47d0*/  IMAD.MOV.U32 R42, RZ, RZ, R105 ;  /* 0x000000ffff2a7224 */ /* 0x000fe400078e0069 */
[----:B------:R-:W-:Y:S02]  /*47e0*/  IMAD.MOV.U32 R41, RZ, RZ, R91 ;  /* 0x000000ffff297224 */ /* 0x000fe400078e005b */
[----:B------:R-:W-:Y:S02]  /*47f0*/  IMAD.MOV.U32 R39, RZ, RZ, R103 ;  /* 0x000000ffff277224 */ /* 0x000fe400078e0067 */
[----:B------:R-:W-:Y:S02]  /*4800*/  IMAD.MOV.U32 R38, RZ, RZ, R101 ;  /* 0x000000ffff267224 */ /* 0x000fe400078e0065 */
[----:B------:R-:W-:-:S02]  /*4810*/  IMAD.MOV.U32 R36, RZ, RZ, R85 ;  /* 0x000000ffff247224 */ /* 0x000fc400078e0055 */
[----:B------:R-:W-:Y:S02]  /*4820*/  IMAD.MOV.U32 R35, RZ, RZ, R99 ;  /* 0x000000ffff237224 */ /* 0x000fe400078e0063 */
[----:B------:R-:W-:Y:S02]  /*4830*/  IMAD.MOV.U32 R33, RZ, RZ, R83 ;  /* 0x000000ffff217224 */ /* 0x000fe400078e0053 */
[----:B------:R-:W-:Y:S02]  /*4840*/  IMAD.MOV.U32 R32, RZ, RZ, R81 ;  /* 0x000000ffff207224 */ /* 0x000fe400078e0051 */
[----:B------:R-:W-:Y:S02]  /*4850*/  IMAD.MOV.U32 R30, RZ, RZ, R108 ;  /* 0x000000ffff1e7224 */ /* 0x000fe400078e006c */
[----:B------:R-:W-:Y:S02]  /*4860*/  IMAD.MOV.U32 R29, RZ, RZ, R94 ;  /* 0x000000ffff1d7224 */ /* 0x000fe400078e005e */
[----:B------:R-:W-:-:S02]  /*4870*/  IMAD.MOV.U32 R27, RZ, RZ, R106 ;  /* 0x000000ffff1b7224 */ /* 0x000fc400078e006a */
[----:B------:R-:W-:Y:S02]  /*4880*/  IMAD.MOV.U32 R26, RZ, RZ, R104 ;  /* 0x000000ffff1a7224 */ /* 0x000fe400078e0068 */
[----:B------:R-:W-:Y:S01]  /*4890*/  IMAD.MOV.U32 R24, RZ, RZ, R88 ;  /* 0x000000ffff187224 */ /* 0x000fe200078e0058 */
[----:B------:R5:W-:Y:S01]  /*48a0*/  STL [R1+0x2fc], R241 ;  /* 0x0002fcf101007387 */ /* 0x000be20000100800 */
[----:B------:R-:W-:Y:S01]  /*48b0*/  UIADD3.64 UR20, UR8, 0x1fe, URZ ;  /* 0x000001fe08147897 */ /* 0x000fe2000fffe03f */
[----:B------:R-:W-:Y:S02]  /*48c0*/  IMAD.MOV.U32 R228, RZ, RZ, R95 ;  /* 0x000000ffffe47224 */ /* 0x000fe400078e005f */
[----:B------:R2:W-:Y:S01]  /*48d0*/  STL [R1+0x280], R4 ;  /* 0x0002800401007387 */ /* 0x0005e20000100800 */
[----:B------:R-:W-:Y:S01]  /*48e0*/  MOV R201, R109 ;  /* 0x0000006d00c97202 */ /* 0x000fe20000000f00 */
[----:B0-----:R-:W-:Y:S01]  /*48f0*/  IMAD.MOV.U32 R16, RZ, RZ, R76 ;  /* 0x000000ffff107224 */ /* 0x001fe200078e004c */
[----:B------:R-:W-:Y:S01]  /*4900*/  MOV R18, R74 ;  /* 0x0000004a00127202 */ /* 0x000fe20000000f00 */
[----:B------:R0:W-:Y:S01]  /*4910*/  STL [R1+0x27c], R5 ;  /* 0x00027c0501007387 */ /* 0x0001e20000100800 */
[----:B------:R-:W-:Y:S01]  /*4920*/  IMAD.MOV.U32 R17, RZ, RZ, R75 ;  /* 0x000000ffff117224 */ /* 0x000fe200078e004b */
[----:B-1----:R-:W-:Y:S01]  /*4930*/  MOV R13, R71 ;  /* 0x00000047000d7202 */ /* 0x002fe20000000f00 */
        /* <DEDUP_REMOVED lines=9> */
[----:B---3--:R-:W-:Y:S01]  /*49d0*/  MOV R236, R56 ;  /* 0x0000003800ec7202 */ /* 0x008fe20000000f00 */
[----:B------:R-:W-:Y:S01]  /*49e0*/  IMAD.MOV.U32 R248, RZ, RZ, R66 ;  /* 0x000000fffff87224 */ /* 0x000fe200078e0042 */
[----:B----4-:R-:W-:Y:S01]  /*49f0*/  MOV R235, R53 ;  /* 0x0000003500eb7202 */ /* 0x010fe20000000f00 */
[----:B------:R-:W-:Y:S01]  /*4a00*/  IMAD.MOV.U32 R246, RZ, RZ, R64 ;  /* 0x000000fffff67224 */ /* 0x000fe200078e0040 */
[----:B-----5:R-:W-:Y:S01]  /*4a10*/  MOV R166, R50 ;  /* 0x0000003200a67202 */ /* 0x020fe20000000f00 */
        /* <DEDUP_REMOVED lines=33> */
[----:B--2---:R-:W-:Y:S02]  /*4c30*/  IMAD.MOV.U32 R4, RZ, RZ, R25 ;  /* 0x000000ffff047224 */ /* 0x004fe400078e0019 */
[----:B0-----:R-:W-:-:S02]  /*4c40*/  IMAD.MOV.U32 R5, RZ, RZ, R24 ;  /* 0x000000ffff057224 */ /* 0x001fc400078e0018 */
[----:B------:R-:W-:-:S06]  /*4c50*/  WARPGROUP.ARRIVE ;  /* 0x00000000000079c5 */ /* 0x000fcc0000000000 */
[----:B------:R-:W-:Y:S01]  /*4c60*/  HGMMA.64x256x16.F32.BF16 R24, gdesc[UR20].tnspB, RZ, !UPT, gsb0 ;  /* 0x43e00000141879f0 */ /* 0x000fe2000c0018ff */
[----:B------:R-:W-:Y:S01]  /*4c70*/  UIADD3.64 UR20, UR8, 0x200, URZ ;  /* 0x0000020008147897 */ /* 0x000fe2000fffe03f */
[----:B------:R-:W-:Y:S01]  /*4c80*/  UMOV UR22, UR10 ;  /* 0x0000000a00167c82 */ /* 0x000fe20008000000 */
[----:B------:R-:W-:Y:S01]  /*4c90*/  UMOV UR23, UR11 ;  /* 0x0000000b00177c82 */ /* 0x000fe20008000000 */
[----:B------:R-:W-:Y:S01]  /*4ca0*/  UIADD3.64 UR16, UR8, 0x202, URZ ;  /* 0x0000020208107897 */ /* 0x000fe2000fffe03f */
[----:B------:R-:W-:Y:S02]  /*4cb0*/  WARPGROUP.DEPBAR.LE gsb0, 0x0 ;  /* 0x00008000000079c5 */ /* 0x000fe40000010000 */
[----:B------:R-:W-:-:S15]  /*4cc0*/  WARPGROUP.ARRIVE ;  /* 0x00000000000079c5 */ /* 0x000fde0000000000 */
[----:B------:R-:W-:-:S06]  /*4cd0*/  NOP ;  /* 0x0000000000007918 */ /* 0x000fcc0000000000 */
[----:B------:R-:W-:Y:S01]  /*4ce0*/  HGMMA.64x256x16.F32.BF16 R24, gdesc[UR20].tnspB, R24, gsb0 ;  /* 0x43e00000141879f0 */ /* 0x000fe20008001818 */
[----:B------:R-:W-:Y:S02]  /*4cf0*/  UIADD3.64 UR4, UR8, 0x204, URZ ;  /* 0x0000020408047897 */ /* 0x000fe4000fffe03f */
[----:B------:R-:W-:Y:S02]  /*4d00*/  WARPGROUP.DEPBAR.LE gsb0, 0x0 ;  /* 0x00008000000079c5 */ /* 0x000fe40000010000 */
[----:B------:R-:W-:-:S15]  /*4d10*/  WARPGROUP.ARRIVE ;  /* 0x00000000000079c5 */ /* 0x000fde0000000000 */
[----:B------:R-:W-:-:S08]  /*4d20*/  NOP ;  /* 0x0000000000007918 */ /* 0x000fd00000000000 */
[----:B------:R-:W-:Y:S03]  /*4d30*/  HGMMA.64x256x16.F32.BF16 R24, gdesc[UR16].tnspB, R24, gsb0 ;  /* 0x43e00000101879f0 */ /* 0x000fe60008001818 */
[----:B------:R-:W-:Y:S02]  /*4d40*/  WARPGROUP.DEPBAR.LE gsb0, 0x0 ;  /* 0x00008000000079c5 */ /* 0x000fe40000010000 */
[----:B------:R-:W-:-:S15]  /*4d50*/  WARPGROUP.ARRIVE ;  /* 0x00000000000079c5 */ /* 0x000fde0000000000 */
[----:B------:R-:W-:-:S08]  /*4d60*/  NOP ;  /* 0x0000000000007918 */ /* 0x000fd00000000000 */
[----:B------:R-:W-:Y:S03]  /*4d70*/  HGMMA.64x256x16.F32.BF16 R24, gdesc[UR4].tnspB, R24, gsb0 ;  /* 0x43e00000041879f0 */ /* 0x000fe60008001818 */
[----:B------:R-:W-:Y:S02]  /*4d80*/  WARPGROUP.DEPBAR.LE gsb0, 0x0 ;  /* 0x00008000000079c5 */ /* 0x000fe40000010000 */
[----:B------:R-:W-:Y:S06]  /*4d90*/  BAR.SYNC.DEFER_BLOCKING 0x0 ;  /* 0x0000000000007b1d */ /* 0x000fec0000010000 */
[----:B------:R0:W-:Y:S04]  /*4da0*/  STS.128 [R2+UR12+0x800], R12 ;  /* 0x0008000c02007988 */ /* 0x0001e80008000c0c */
[----:B------:R1:W-:Y:S01]  /*4db0*/  STS.128 [R2+UR12], R16 ;  /* 0x0000001002007988 */ /* 0x0003e20008000c0c */
[----:B0-----:R-:W-:Y:S01]  /*4dc0*/  MOV R12, R5 ;  /* 0x00000005000c7202 */ /* 0x001fe20000000f00 */
[----:B------:R-:W-:Y:S01]  /*4dd0*/  IMAD.MOV.U32 R13, RZ, RZ, R4 ;  /* 0x000000ffff0d7224 */ /* 0x000fe200078e0004 */
[----:B------:R-:W-:Y:S01]  /*4de0*/  MOV R15, R241 ;  /* 0x000000f1000f7202 */ /* 0x000fe20000000f00 */
[----:B------:R-:W-:Y:S01]  /*4df0*/  IMAD.MOV.U32 R14, RZ, RZ, R3 ;  /* 0x000000ffff0e7224 */ /* 0x000fe200078e0003 */
[----:B-1----:R-:W-:Y:S01]  /*4e00*/  MOV R18, R6 ;  /* 0x0000000600127202 */ /* 0x002fe20000000f00 */
[----:B------:R-:W-:Y:S01]  /*4e10*/  IMAD.MOV.U32 R16, RZ, RZ, R240 ;  /* 0x000000ffff107224 */ /* 0x000fe200078e00f0 */
[----:B------:R-:W-:Y:S01]  /*4e20*/  LOP3.LUT R3, R2, 0x10, RZ, 0x3c, !PT ;  /* 0x0000001002037812 */ /* 0x000fe200078e3cff */
[----:B------:R-:W-:Y:S01]  /*4e30*/  IMAD.MOV.U32 R17, RZ, RZ, R7 ;  /* 0x000000ffff117224 */ /* 0x000fe200078e0007 */
[----:B------:R0:W-:Y:S01]  /*4e40*/  STS.128 [R2+UR12+0x1000], R12 ;  /* 0x0010000c02007988 */ /* 0x0001e20008000c0c */
[----:B------:R-:W-:-:S05]  /*4e50*/  IMAD.MOV.U32 R19, RZ, RZ, R9 ;  /* 0x000000ffff137224 */ /* 0x000fca00078e0009 */
[----:B------:R1:W-:Y:S01]  /*4e60*/  STS.128 [R2+UR12+0x1800], R16 ;  /* 0x0018001002007988 */ /* 0x0003e20008000c0c */
[----:B0-----:R-:W-:Y:S01]  /*4e70*/  IMAD.MOV.U32 R12, RZ, RZ, R8 ;  /* 0x000000ffff0c7224 */ /* 0x001fe200078e0008 */
[----:B------:R-:W-:Y:S01]  /*4e80*/  MOV R13, R11 ;  /* 0x0000000b000d7202 */ /* 0x000fe20000000f00 */
[----:B------:R-:W-:Y:S02]  /*4e90*/  IMAD.MOV.U32 R14, RZ, RZ, R10 ;  /* 0x000000ffff0e7224 */ /* 0x000fe400078e000a */
[----:B------:R-:W-:-:S05]  /*4ea0*/  IMAD.MOV.U32 R15, RZ, RZ, R153 ;  /* 0x000000ffff0f7224 */ /* 0x000fca00078e0099 */
[----:B------:R0:W-:Y:S01]  /*4eb0*/  STS.128 [R3+UR12], R12 ;  /* 0x0000000c03007988 */ /* 0x0001e20008000c0c */
[----:B-1----:R-:W-:Y:S01]  /*4ec0*/  IMAD.MOV.U32 R16, RZ, RZ, R156 ;  /* 0x000000ffff107224 */ /* 0x002fe200078e009c */
[----:B------:R-:W-:Y:S01]  /*4ed0*/  MOV R18, R158 ;  /* 0x0000009e00127202 */ /* 0x000fe20000000f00 */
[----:B------:R-:W-:Y:S02]  /*4ee0*/  IMAD.MOV.U32 R17, RZ, RZ, R159 ;  /* 0x000000ffff117224 */ /* 0x000fe400078e009f */
[----:B------:R-:W-:Y:S01]  /*4ef0*/  IMAD.MOV.U32 R19, RZ, RZ, R161 ;  /* 0x000000ffff137224 */ /* 0x000fe200078e00a1 */
[----:B0-----:R-:W-:Y:S01]  /*4f00*/  MOV R12, R152 ;  /* 0x00000098000c7202 */ /* 0x001fe20000000f00 */
[----:B------:R-:W-:Y:S01]  /*4f10*/  IMAD.MOV.U32 R13, RZ, RZ, R155 ;  /* 0x000000ffff0d7224 */ /* 0x000fe200078e009b */
[----:B------:R-:W-:Y:S01]  /*4f20*/  MOV R15, R157 ;  /* 0x0000009d000f7202 */ /* 0x000fe20000000f00 */
[----:B------:R-:W-:-:S05]  /*4f30*/  IMAD.MOV.U32 R14, RZ, RZ, R154 ;  /* 0x000000ffff0e7224 */ /* 0x000fca00078e009a */
[----:B------:R0:W-:Y:S04]  /*4f40*/  STS.128 [R3+UR12+0x800], R12 ;  /* 0x0008000c03007988 */ /* 0x0001e80008000c0c */
[----:B------:R-:W-:Y:S01]  /*4f50*/  STS.128 [R3+UR12+0x1000], R16 ;  /* 0x0010001003007988 */ /* 0x000fe20008000c0c */
[----:B0-----:R-:W-:Y:S01]  /*4f60*/  IMAD.MOV.U32 R12, RZ, RZ, R160 ;  /* 0x000000ffff0c7224 */ /* 0x001fe200078e00a0 */
[----:B------:R-:W-:Y:S01]  /*4f70*/  MOV R13, R228 ;  /* 0x000000e4000d7202 */ /* 0x000fe20000000f00 */
[----:B------:R-:W-:Y:S02]  /*4f80*/  IMAD.MOV.U32 R14, RZ, RZ, R201 ;  /* 0x000000ffff0e7224 */ /* 0x000fe400078e00c9 */
[----:B------:R-:W-:-:S05]  /*4f90*/  IMAD.MOV.U32 R15, RZ, RZ, R200 ;  /* 0x000000ffff0f7224 */ /* 0x000fca00078e00c8 */
[----:B------:R-:W-:Y:S01]  /*4fa0*/  STS.128 [R3+UR12+0x1800], R12 ;  /* 0x0018000c03007988 */ /* 0x000fe20008000c0c */
[----:B------:R-:W-:Y:S06]  /*4fb0*/  BAR.SYNC.DEFER_BLOCKING 0x0 ;  /* 0x0000000000007b1d */ /* 0x000fec0000010000 */
[----:B------:R-:W0:Y:S01]  /*4fc0*/  LDS.128 R4, [R0] ;  /* 0x0000000000047984 */ /* 0x000e220000000c00 */
[----:B------:R-:W-:Y:S01]  /*4fd0*/  IMAD.MOV.U32 R161, RZ, RZ, R163 ;  /* 0x000000ffffa17224 */ /* 0x000fe200078e00a3 */
[----:B------:R-:W-:Y:S01]  /*4fe0*/  MOV R163, R165 ;  /* 0x000000a500a37202 */ /* 0x000fe20000000f00 */
[----:B------:R-:W-:Y:S01]  /*4ff0*/  IMAD.MOV.U32 R160, RZ, RZ, R162 ;  /* 0x000000ffffa07224 */ /* 0x000fe200078e00a2 */
[----:B------:R-:W-:Y:S01]  /*5000*/  LDS.128 R8, [R0+0x200] ;  /* 0x0002000000087984 */ /* 0x000fe20000000c00 */
[----:B------:R-:W-:Y:S01]  /*5010*/  IMAD.MOV.U32 R162, RZ, RZ, R164 ;  /* 0x000000ffffa27224 */ /* 0x000fe200078e00a4 */
[----:B------:R-:W-:Y:S01]  /*5020*/  MOV R164, R233 ;  /* 0x000000e900a47202 */ /* 0x000fe20000000f00 */
[----:B------:R-:W-:Y:S01]  /*5030*/  IMAD.MOV.U32 R165, RZ, RZ, R167 ;  /* 0x000000ffffa57224 */ /* 0x000fe200078e00a7 */
[----:B------:R-:W-:Y:S01]  /*5040*/  LDS.128 R16, [R0+0x700] ;  /* 0x0007000000107984 */ /* 0x000fe20000000c00 */
[----:B0-----:R-:W-:-:S03]  /*5050*/  IMAD.MOV.U32 R201, RZ, RZ, R4 ;  /* 0x000000ffffc97224 */ /* 0x001fc600078e0004 */
[----:B------:R-:W-:Y:S01]  /*5060*/  STL [R1+0x278], R7 ;  /* 0x0002780701007387 */ /* 0x000fe20000100800 */
[----:B------:R-:W-:Y:S01]  /*5070*/  IMAD.MOV.U32 R200, RZ, RZ, R6 ;  /* 0x000000ffffc87224 */ /* 0x000fe200078e0006 */
[----:B------:R-:W-:Y:S02]  /*5080*/  MOV R228, R5 ;  /* 0x0000000500e47202 */ /* 0x000fe40000000f00 */
[----:B------:R-:W0:Y:S01]  /*5090*/  LDS.128 R4, [R0+0x100] ;  /* 0x0001000000047984 */ /* 0x000e220000000c00 */
[----:B------:R-:W-:Y:S01]  /*50a0*/  IMAD.MOV.U32 R167, RZ, RZ, R232 ;  /* 0x000000ffffa77224 */ /* 0x000fe200078e00e8 */
[----:B------:R-:W-:Y:S01]  /*50b0*/  MOV R232, R236 ;  /* 0x000000ec00e87202 */ /* 0x000fe20000000f00 */
[----:B------:R-:W-:Y:S02]  /*50c0*/  IMAD.MOV.U32 R233, RZ, RZ, R237 ;  /* 0x000000ffffe97224 */ /* 0x000fe400078e00ed */
[----:B------:R-:W-:Y:S01]  /*50d0*/  IMAD.MOV.U32 R237, RZ, RZ, R239 ;  /* 0x000000ffffed7224 */ /* 0x000fe200078e00ef */
[----:B------:R-:W-:Y:S01]  /*50e0*/  MOV R239, R243 ;  /* 0x000000f300ef7202 */ /* 0x000fe20000000f00 */
[----:B------:R-:W-:-:S02]  /*50f0*/  IMAD.MOV.U32 R236, RZ, RZ, R238 ;  /* 0x000000ffffec7224 */ /* 0x000fc400078e00ee */
[----:B------:R-:W-:Y:S01]  /*5100*/  IMAD.MOV.U32 R238, RZ, RZ, R242 ;  /* 0x000000ffffee7224 */ /* 0x000fe200078e00f2 */
[----:B------:R-:W-:Y:S01]  /*5110*/  MOV R242, R244 ;  /* 0x000000f400f27202 */ /* 0x000fe20000000f00 */
[----:B------:R-:W-:Y:S02]  /*5120*/  IMAD.MOV.U32 R243, RZ, RZ, R245 ;  /* 0x000000fffff37224 */ /* 0x000fe400078e00f5 */
[----:B------:R-:W-:Y:S01]  /*5130*/  IMAD.MOV.U32 R245, RZ, RZ, R247 ;  /* 0x000000fffff57224 */ /* 0x000fe200078e00f7 */
[----:B------:R-:W-:Y:S01]  /*5140*/  MOV R247, R249 ;  /* 0x000000f900f77202 */ /* 0x000fe20000000f00 */
[----:B------:R-:W-:Y:S02]  /*5150*/  IMAD.MOV.U32 R244, RZ, RZ, R246 ;  /* 0x000000fffff47224 */ /* 0x000fe400078e00f6 */
[----:B------:R-:W-:Y:S01]  /*5160*/  IMAD.MOV.U32 R246, RZ, RZ, R248 ;  /* 0x000000fffff67224 */ /* 0x000fe200078e00f8 */
[----:B------:R-:W-:Y:S01]  /*5170*/  MOV R248, R250 ;  /* 0x000000fa00f87202 */ /* 0x000fe20000000f00 */
[----:B------:R-:W-:-:S02]  /*5180*/  IMAD.MOV.U32 R249, RZ, RZ, R251 ;  /* 0x000000fffff97224 */ /* 0x000fc400078e00fb */
[----:B------:R-:W-:Y:S02]  /*5190*/  IMAD.MOV.U32 R251, RZ, RZ, R231 ;  /* 0x000000fffffb7224 */ /* 0x000fe400078e00e7 */
[----:B------:R-:W-:Y:S01]  /*51a0*/  IMAD.MOV.U32 R250, RZ, RZ, R224 ;  /* 0x000000fffffa7224 */ /* 0x000fe200078e00e0 */
[----:B0-----:R-:W-:Y:S01]  /*51b0*/  STL [R1+0x270], R5 ;  /* 0x0002700501007387 */ /* 0x001fe20000100800 */
[----:B------:R-:W-:Y:S01]  /*51c0*/  MOV R224, R4 ;  /* 0x0000000400e07202 */ /* 0x000fe20000000f00 */
[----:B------:R-:W-:Y:S02]  /*51d0*/  IMAD.MOV.U32 R231, RZ, RZ, R6 ;  /* 0x000000ffffe77224 */ /* 0x000fe400078e0006 */
[----:B------:R-:W-:Y:S04]  /*51e0*/  STL [R1+0x274], R7 ;  /* 0x0002740701007387 */ /* 0x000fe80000100800 */
[----:B------:R-:W0:Y:S04]  /*51f0*/  LDS.128 R4, [R0+0x300] ;  /* 0x0003000000047984 */ /* 0x000e280000000c00 */
[----:B------:R-:W-:Y:S04]  /*5200*/  STL.64 [R1+0x260], R8 ;  /* 0x0002600801007387 */ /* 0x000fe80000100a00 */
[----:B------:R-:W-:Y:S04]  /*5210*/  STL.64 [R1+0x268], R10 ;  /* 0x0002680a01007387 */ /* 0x000fe80000100a00 */
[----:B0-----:R-:W-:Y:S04]  /*5220*/  STL.64 [R1+0x250], R4 ;  /* 0x0002500401007387 */ /* 0x001fe80000100a00 */
[----:B------:R-:W-:Y:S04]  /*5230*/  STL.64 [R1+0x258], R6 ;  /* 0x0002580601007387 */ /* 0x000fe80000100a00 */
[----:B------:R-:W0:Y:S01]  /*5240*/  LDS.128 R4, [R0+0x400] ;  /* 0x0004000000047984 */ /* 0x000e220000000c00 */
        /* <DEDUP_REMOVED lines=8> */
[----:B------:R-:W-:Y:S01]  /*52d0*/  IMAD.MOV.U32 R163, RZ, RZ, R167 ;  /* 0x000000ffffa37224 */ /* 0x000fe200078e00a7 */
[----:B------:R-:W-:Y:S01]  /*52e0*/  MOV R167, R236 ;  /* 0x000000ec00a77202 */ /* 0x000fe20000000f00 */
[----:B------:R-:W-:Y:S02]  /*52f0*/  IMAD.MOV.U32 R233, RZ, RZ, R239 ;  /* 0x000000ffffe97224 */ /* 0x000fe400078e00ef */
[----:B------:R-:W-:Y:S01]  /*5300*/  IMAD.MOV.U32 R232, RZ, RZ, R238 ;  /* 0x000000ffffe87224 */ /* 0x000fe200078e00ee */
[----:B------:R-:W-:Y:S01]  /*5310*/  MOV R238, R244 ;  /* 0x000000f400ee7202 */ /* 0x000fe20000000f00 */
[----:B------:R-:W-:Y:S01]  /*5320*/  IMAD.MOV.U32 R164, RZ, RZ, R237 ;  /* 0x000000ffffa47224 */ /* 0x000fe200078e00ed */
[----:B------:R-:W-:Y:S01]  /*5330*/  MOV R237, R243 ;  /* 0x000000f300ed7202 */ /* 0x000fe20000000f00 */
[----:B------:R-:W-:Y:S01]  /*5340*/  IMAD.MOV.U32 R239, RZ, RZ, R245 ;  /* 0x000000ffffef7224 */ /* 0x000fe200078e00f5 */
[----:B------:R-:W-:Y:S01]  /*5350*/  MOV R245, R249 ;  /* 0x000000f900f57202 */ /* 0x000fe20000000f00 */
[----:B------:R-:W-:-:S02]  /*5360*/  IMAD.MOV.U32 R236, RZ, RZ, R242 ;  /* 0x000000ffffec7224 */ /* 0x000fc400078e00f2 */
[----:B------:R-:W-:Y:S01]  /*5370*/  IMAD.MOV.U32 R244, RZ, RZ, R248 ;  /* 0x000000fffff47224 */ /* 0x000fe200078e00f8 */
[----:B------:R-:W-:Y:S01]  /*5380*/  MOV R248, R250 ;  /* 0x000000fa00f87202 */ /* 0x000fe20000000f00 */
[----:B------:R-:W-:Y:S02]  /*5390*/  IMAD.MOV.U32 R243, RZ, RZ, R247 ;  /* 0x000000fffff37224 */ /* 0x000fe400078e00f7 */
[----:B------:R-:W-:Y:S02]  /*53a0*/  IMAD.MOV.U32 R242, RZ, RZ, R246 ;  /* 0x000000fffff27224 */ /* 0x000fe400078e00f6 */
[----:B------:R-:W-:Y:S02]  /*53b0*/  IMAD.MOV.U32 R249, RZ, RZ, R251 ;  /* 0x000000fffff97224 */ /* 0x000fe400078e00fb */
[----:B0-----:R-:W-:Y:S01]  /*53c0*/  IMAD.MOV.U32 R250, RZ, RZ, R4 ;  /* 0x000000fffffa7224 */ /* 0x001fe200078e0004 */
[----:B------:R-:W-:Y:S01]  /*53d0*/  MOV R246, R5 ;  /* 0x0000000500f67202 */ /* 0x000fe20000000f00 */
[----:B------:R-:W-:-:S02]  /*53e0*/  IMAD.MOV.U32 R251, RZ, RZ, R6 ;  /* 0x000000fffffb7224 */ /* 0x000fc400078e0006 */
[----:B------:R-:W-:Y:S02]  /*53f0*/  IMAD.MOV.U32 R247, RZ, RZ, R7 ;  /* 0x000000fffff77224 */ /* 0x000fe400078e0007 */
[----:B------:R-:W0:Y:S01]  /*5400*/  LDS.128 R4, [R0+0x500] ;  /* 0x0005000000047984 */ /* 0x000e220000000c00 */
[----:B------:R-:W-:Y:S01]  /*5410*/  IMAD.MOV.U32 R153, RZ, RZ, R157 ;  /* 0x000000ffff997224 */ /* 0x000fe200078e009d */
[----:B------:R-:W-:Y:S01]  /*5420*/  MOV R152, R156 ;  /* 0x0000009c00987202 */ /* 0x000fe20000000f00 */
[----:B------:R-:W-:Y:S01]  /*5430*/  IMAD.MOV.U32 R155, RZ, RZ, R159 ;  /* 0x000000ffff9b7224 */ /* 0x000fe200078e009f */
[----:B------:R-:W-:Y:S01]  /*5440*/  MOV R157, R161 ;  /* 0x000000a1009d7202 */ /* 0x000fe20000000f00 */
        /* <DEDUP_REMOVED lines=18> */
[----:B------:R-:W-:Y:S02]  /*5570*/  IMAD.MOV.U32 R243, RZ, RZ, R249 ;  /* 0x000000fffff37224 */ /* 0x000fe400078e00f9 */
[----:B0-----:R-:W-:Y:S01]  /*5580*/  IMAD.MOV.U32 R248, RZ, RZ, R4 ;  /* 0x000000fffff87224 */ /* 0x001fe200078e0004 */
[----:B------:R-:W-:Y:S01]  /*5590*/  MOV R244, R5 ;  /* 0x0000000500f47202 */ /* 0x000fe20000000f00 */
[----:B------:R-:W-:Y:S02]  /*55a0*/  IMAD.MOV.U32 R249, RZ, RZ, R6 ;  /* 0x000000fffff97224 */ /* 0x000fe400078e0006 */
[----:B------:R-:W-:-:S02]  /*55b0*/  IMAD.MOV.U32 R245, RZ, RZ, R7 ;  /* 0x000000fffff57224 */ /* 0x000fc400078e0007 */
[----:B------:R-:W0:Y:S01]  /*55c0*/  LDS.128 R4, [R0+0x600] ;  /* 0x0006000000047984 */ /* 0x000e220000000c00 */
[----:B------:R-:W-:Y:S01]  /*55d0*/  MOV R8, R152 ;  /* 0x0000009800087202 */ /* 0x000fe20000000f00 */
[----:B------:R-:W-:Y:S01]  /*55e0*/  IMAD.MOV.U32 R10, RZ, RZ, R154 ;  /* 0x000000ffff0a7224 */ /* 0x000fe200078e009a */
[----:B------:R-:W-:Y:S01]  /*55f0*/  MOV R154, R158 ;  /* 0x0000009e009a7202 */ /* 0x000fe20000000f00 */
[----:B------:R-:W-:Y:S02]  /*5600*/  IMAD.MOV.U32 R152, RZ, RZ, R156 ;  /* 0x000000ffff987224 */ /* 0x000fe400078e009c */
[----:B------:R-:W-:Y:S02]  /*5610*/  IMAD.MOV.U32 R9, RZ, RZ, R153 ;  /* 0x000000ffff097224 */ /* 0x000fe400078e0099 */
        /* <DEDUP_REMOVED lines=17> */
[----:B------:R-:W-:Y:S01]  /*5730*/  IMAD.MOV.U32 R232, RZ, RZ, R238 ;  /* 0x000000ffffe87224 */ /* 0x000fe200078e00ee */
[----:B------:R-:W-:Y:S01]  /*5740*/  MOV R15, R42 ;  /* 0x0000002a000f7202 */ /* 0x000fe20000000f00 */
[----:B------:R-:W-:Y:S02]  /*5750*/  IMAD.MOV.U32 R13, RZ, RZ, R26 ;  /* 0x000000ffff0d7224 */ /* 0x000fe400078e001a */
[----:B0-----:R-:W-:Y:S02]  /*5760*/  IMAD.MOV.U32 R239, RZ, RZ, R7 ;  /* 0x000000ffffef7224 */ /* 0x001fe400078e0007 */
        /* <DEDUP_REMOVED lines=17> */
[----:B------:R-:W-:Y:S01]  /*5880*/  BAR.SYNC.DEFER_BLOCKING 0x0 ;  /* 0x0000000000007b1d */ /* 0x000fe20000010000 */
        /* <DEDUP_REMOVED lines=18> */
[----:B------:R-:W-:Y:S02]  /*59b0*/  IMAD.MOV.U32 R241, RZ, RZ, R18 ;  /* 0x000000fffff17224 */ /* 0x000fe400078e0012 */
[----:B------:R-:W-:Y:S01]  /*59c0*/  IMAD.MOV.U32 R237, RZ, RZ, R19 ;  /* 0x000000ffffed7224 */ /* 0x000fe200078e0013 */
[----:B------:R0:W-:Y:S01]  /*59d0*/  STS.128 [R2+UR12], R12 ;  /* 0x0000000c02007988 */ /* 0x0001e20008000c0c */
        /* <DEDUP_REMOVED lines=9> */
[----:B------:R-:W-:Y:S02]  /*5a70*/  IMAD.MOV.U32 R18, RZ, RZ, R44 ;  /* 0x000000ffff127224 */ /* 0x000fe400078e002c */
[----:B------:R-:W-:Y:S01]  /*5a80*/  IMAD.MOV.U32 R19, RZ, RZ, R46 ;  /* 0x000000ffff137224 */ /* 0x000fe200078e002e */
[----:B0-----:R-:W-:Y:S01]  /*5a90*/  MOV R14, R52 ;  /* 0x00000034000e7202 */ /* 0x001fe20000000f00 */
[----:B------:R-:W-:-:S02]  /*5aa0*/  IMAD.MOV.U32 R12, RZ, RZ, R36 ;  /* 0x000000ffff0c7224 */ /* 0x000fc400078e0024 */
[----:B------:R-:W-:Y:S02]  /*5ab0*/  IMAD.MOV.U32 R13, RZ, RZ, R38 ;  /* 0x000000ffff0d7224 */ /* 0x000fe400078e0026 */
        /* <DEDUP_REMOVED lines=12> */
[----:B------:R-:W-:Y:S01]  /*5b80*/  IMAD.MOV.U32 R162, RZ, RZ, R233 ;  /* 0x000000ffffa27224 */ /* 0x000fe200078e00e9 */
[----:B------:R0:W-:Y:S01]  /*5b90*/  STS.128 [R2+UR12+0x800], R16 ;  /* 0x0008001002007988 */ /* 0x0001e20008000c0c */
[----:B------:R-:W-:Y:S01]  /*5ba0*/  IMAD.MOV.U32 R164, RZ, RZ, R23 ;  /* 0x000000ffffa47224 */ /* 0x000fe200078e0017 */
[----:B------:R-:W-:Y:S01]  /*5bb0*/  MOV R23, R50 ;  /* 0x0000003200177202 */ /* 0x000fe20000000f00 */
[----:B------:R-:W-:Y:S01]  /*5bc0*/  IMAD.MOV.U32 R233, RZ, RZ, R22 ;  /* 0x000000ffffe97224 */ /* 0x000fe200078e0016 */
[----:B------:R1:W-:Y:S01]  /*5bd0*/  STS.128 [R2+UR12+0x1800], R12 ;  /* 0x0018000c02007988 */ /* 0x0003e20008000c0c */
[----:B------:R-:W-:Y:S01]  /*5be0*/  IMAD.MOV.U32 R167, RZ, RZ, R20 ;  /* 0x000000ffffa77224 */ /* 0x000fe200078e0014 */
[----:B------:R-:W-:Y:S01]  /*5bf0*/  MOV R20, R32 ;  /* 0x0000002000147202 */ /* 0x000fe20000000f00 */
[----:B------:R-:W-:-:S02]  /*5c00*/  IMAD.MOV.U32 R21, RZ, RZ, R34 ;  /* 0x000000ffff157224 */ /* 0x000fc400078e0022 */
[----:B------:R-:W-:Y:S01]  /*5c10*/  IMAD.MOV.U32 R22, RZ, RZ, R48 ;  /* 0x000000ffff167224 */ /* 0x000fe200078e0030 */
[----:B0-----:R-:W-:Y:S01]  /*5c20*/  MOV R16, R29 ;  /* 0x0000001d00107202 */ /* 0x001fe20000000f00 */
[----:B------:R-:W-:Y:S01]  /*5c30*/  IMAD.MOV.U32 R17, RZ, RZ, R31 ;  /* 0x000000ffff117224 */ /* 0x000fe200078e001f */
[----:B------:R-:W-:Y:S01]  /*5c40*/  MOV R18, R45 ;  /* 0x0000002d00127202 */ /* 0x000fe20000000f00 */
[----:B------:R-:W-:Y:S01]  /*5c50*/  IMAD.MOV.U32 R19, RZ, RZ, R47 ;  /* 0x000000ffff137224 */ /* 0x000fe200078e002f */
[----:B-1----:R-:W-:Y:S01]  /*5c60*/  MOV R13, R27 ;  /* 0x0000001b000d7202 */ /* 0x002fe20000000f00 */
[----:B------:R-:W-:Y:S02]  /*5c70*/  IMAD.MOV.U32 R12, RZ, RZ, R25 ;  /* 0x000000ffff0c7224 */ /* 0x000fe400078e0019 */
[----:B------:R-:W-:Y:S02]  /*5c80*/  IMAD.MOV.U32 R14, RZ, RZ, R41 ;  /* 0x000000ffff0e7224 */ /* 0x000fe400078e0029 */
[----:B------:R-:W-:Y:S01]  /*5c90*/  IMAD.MOV.U32 R15, RZ, RZ, R43 ;  /* 0x000000ffff0f7224 */ /* 0x000fe200078e002b */
[----:B------:R-:W-:Y:S04]  /*5ca0*/  STS.128 [R2+UR12+0x1000], R20 ;  /* 0x0010001402007988 */ /* 0x000fe80008000c0c */
[----:B------:R0:W-:Y:S04]  /*5cb0*/  STS.128 [R3+UR12], R12 ;  /* 0x0000000c03007988 */ /* 0x0001e80008000c0c */
[----:B------:R1:W-:Y:S01]  /*5cc0*/  STS.128 [R3+UR12+0x800], R16 ;  /* 0x0008001003007988 */ /* 0x0003e20008000c0c */
[----:B0-----:R-:W-:Y:S01]  /*5cd0*/  MOV R12, R33 ;  /* 0x00000021000c7202 */ /* 0x001fe20000000f00 */
[----:B------:R-:W-:Y:S01]  /*5ce0*/  IMAD.MOV.U32 R13, RZ, RZ, R35 ;  /* 0x000000ffff0d7224 */ /* 0x000fe200078e0023 */
[----:B------:R-:W-:Y:S01]  /*5cf0*/  MOV R14, R49 ;  /* 0x00000031000e7202 */ /* 0x000fe20000000f00 */
[----:B------:R-:W-:Y:S01]  /*5d00*/  IMAD.MOV.U32 R15, RZ, RZ, R51 ;  /* 0x000000ffff0f7224 */ /* 0x000fe200078e0033 */
[----:B-1----:R-:W-:Y:S01]  /*5d10*/  MOV R16, R37 ;  /* 0x0000002500107202 */ /* 0x002fe20000000f00 */
[----:B------:R-:W-:Y:S01]  /*5d20*/  IMAD.MOV.U32 R17, RZ, RZ, R39 ;  /* 0x000000ffff117224 */ /* 0x000fe200078e0027 */
[----:B------:R-:W-:Y:S01]  /*5d30*/  MOV R18, R53 ;  /* 0x0000003500127202 */ /* 0x000fe20000000f00 */
[----:B------:R-:W-:Y:S01]  /*5d40*/  IMAD.MOV.U32 R19, RZ, RZ, R55 ;  /* 0x000000ffff137224 */ /* 0x000fe200078e0037 */
[----:B------:R0:W-:Y:S04]  /*5d50*/  STS.128 [R3+UR12+0x1000], R12 ;  /* 0x0010000c03007988 */ /* 0x0001e80008000c0c */
[----:B------:R-:W-:Y:S01]  /*5d60*/  STS.128 [R3+UR12+0x1800], R16 ;  /* 0x0018001003007988 */ /* 0x000fe20008000c0c */
[----:B------:R-:W-:Y:S06]  /*5d70*/  BAR.SYNC.DEFER_BLOCKING 0x0 ;  /* 0x0000000000007b1d */ /* 0x000fec0000010000 */
[----:B------:R-:W1:Y:S01]  /*5d80*/  LDS.128 R16, [R0] ;  /* 0x0000000000107984 */ /* 0x000e620000000c00 */
[----:B0-----:R-:W-:Y:S01]  /*5d90*/  MOV R12, R167 ;  /* 0x000000a7000c7202 */ /* 0x001fe20000000f00 */
[----:B------:R-:W-:Y:S01]  /*5da0*/  IMAD.MOV.U32 R13, RZ, RZ, R166 ;  /* 0x000000ffff0d7224 */ /* 0x000fe200078e00a6 */
[----:B------:R-:W-:Y:S01]  /*5db0*/  MOV R14, R235 ;  /* 0x000000eb000e7202 */ /* 0x000fe20000000f00 */
[----:B------:R-:W-:Y:S01]  /*5dc0*/  IMAD.MOV.U32 R15, RZ, RZ, R234 ;  /* 0x000000ffff0f7224 */ /* 0x000fe200078e00ea */
[----:B------:R-:W-:Y:S01]  /*5dd0*/  MOV R30, R26 ;  /* 0x0000001a001e7202 */ /* 0x000fe20000000f00 */
[----:B------:R-:W-:Y:S01]  /*5de0*/  IMAD.MOV.U32 R28, RZ, RZ, R24 ;  /* 0x000000ffff1c7224 */ /* 0x000fe200078e0018 */
[----:B-1----:R-:W-:Y:S01]  /*5df0*/  MOV R234, R16 ;  /* 0x0000001000ea7202 */ /* 0x002fe20000000f00 */
[----:B------:R-:W-:Y:S01]  /*5e00*/  IMAD.MOV.U32 R235, RZ, RZ, R18 ;  /* 0x000000ffffeb7224 */ /* 0x000fe200078e0012 */
[----:B------:R-:W-:Y:S01]  /*5e10*/  MOV R166, R17 ;  /* 0x0000001100a67202 */ /* 0x000fe20000000f00 */
[----:B------:R-:W-:-:S02]  /*5e20*/  IMAD.MOV.U32 R167, RZ, RZ, R19 ;  /* 0x000000ffffa77224 */ /* 0x000fc400078e0013 */
[----:B------:R-:W0:Y:S01]  /*5e30*/  LDS.128 R16, [R0+0x100] ;  /* 0x0001000000107984 */ /* 0x000e220000000c00 */
        /* <DEDUP_REMOVED lines=24> */
[----:B0-----:R-:W-:Y:S01]  /*5fc0*/  MOV R232, R16 ;  /* 0x0000001000e87202 */ /* 0x001fe20000000f00 */
        /* <DEDUP_REMOVED lines=91> */
[----:B------:R-:W-:-:S02]  /*6580*/  MOV R10, R155 ;  /* 0x0000009b000a7202 */ /* 0x000fc40000000f00 */
[----:B0-----:R-:W-:Y:S01]  /*6590*/  MOV R154, R16 ;  /* 0x00000010009a7202 */ /* 0x001fe20000000f00 */
[----:B------:R-:W-:Y:S01]  /*65a0*/  IMAD.MOV.U32 R155, RZ, RZ, R18 ;  /* 0x000000ffff9b7224 */ /* 0x000fe200078e0012 */
[----:B------:R-:W-:Y:S01]  /*65b0*/  MOV R153, R17 ;  /* 0x0000001100997202 */ /* 0x000fe20000000f00 */
[----:B------:R-:W-:Y:S02]  /*65c0*/  IMAD.MOV.U32 R11, RZ, RZ, R19 ;  /* 0x000000ffff0b7224 */ /* 0x000fe400078e0013 */
        /* <DEDUP_REMOVED lines=33> */
[----:B0-----:R-:W-:Y:S01]  /*67e0*/  STL [R1+0x14], R17 ;  /* 0x0000141101007387 */ /* 0x001fe20000100800 */
[----:B------:R-:W-:Y:S01]  /*67f0*/  MOV R6, R16 ;  /* 0x0000001000067202 */ /* 0x000fe20000000f00 */
[----:B------:R-:W-:Y:S02]  /*6800*/  IMAD.MOV.U32 R7, RZ, RZ, R18 ;  /* 0x000000ffff077224 */ /* 0x000fe400078e0012 */
[----:B------:R-:W-:Y:S04]  /*6810*/  STL [R1+0x1c], R19 ;  /* 0x00001c1301007387 */ /* 0x000fe80000100800 */
[----:B------:R-:W0:Y:S01]  /*6820*/  LDS.128 R16, [R0+0x700] ;  /* 0x0007000000107984 */ /* 0x000e220000000c00 */
        /* <DEDUP_REMOVED lines=8> */
[----:B------:R1:W-:Y:S01]  /*68b0*/  STS.128 [R2+UR12], R12 ;  /* 0x0000000c02007988 */ /* 0x0003e20008000c0c */
[----:B0-----:R-:W-:Y:S01]  /*68c0*/  MOV R4, R16 ;  /* 0x0000001000047202 */ /* 0x001fe20000000f00 */
[----:B------:R-:W-:-:S02]  /*68d0*/  IMAD.MOV.U32 R5, RZ, RZ, R18 ;  /* 0x000000ffff057224 */ /* 0x000fc400078e0012 */
[----:B------:R0:W-:Y:S01]  /*68e0*/  STL [R1+0x4], R17 ;  /* 0x0000041101007387 */ /* 0x0001e20000100800 */
[----:B------:R-:W-:Y:S01]  /*68f0*/  MOV R252, R19 ;  /* 0x0000001300fc7202 */ /* 0x000fe20000000f00 */
[----:B-1----:R-:W-:Y:S01]  /*6900*/  IMAD.MOV.U32 R12, RZ, RZ, R45 ;  /* 0x000000ffff0c7224 */ /* 0x002fe200078e002d */
[----:B------:R-:W-:Y:S01]  /*6910*/  MOV R13, R31 ;  /* 0x0000001f000d7202 */ /* 0x000fe20000000f00 */
[----:B------:R-:W-:Y:S01]  /*6920*/  IMAD.MOV.U32 R14, RZ, RZ, R29 ;  /* 0x000000ffff0e7224 */ /* 0x000fe200078e001d */
[----:B------:R-:W-:Y:S01]  /*6930*/  MOV R15, R43 ;  /* 0x0000002b000f7202 */ /* 0x000fe20000000f00 */
[----:B------:R-:W-:Y:S01]  /*6940*/  IMAD.MOV.U32 R16, RZ, RZ, R41 ;  /* 0x000000ffff107224 */ /* 0x000fe200078e0029 */
[----:B------:R-:W-:Y:S01]  /*6950*/  MOV R19, R54 ;  /* 0x0000003600137202 */ /* 0x000fe20000000f00 */
[----:B------:R-:W-:Y:S01]  /*6960*/  IMAD.MOV.U32 R18, RZ, RZ, R25 ;  /* 0x000000ffff127224 */ /* 0x000fe200078e0019 */
[----:B0-----:R-:W-:Y:S01]  /*6970*/  MOV R17, R27 ;  /* 0x0000001b00117202 */ /* 0x001fe20000000f00 */
[----:B------:R0:W-:Y:S04]  /*6980*/  STS.128 [R2+UR12+0x800], R12 ;  /* 0x0008000c02007988 */ /* 0x0001e80008000c0c */
[----:B------:R1:W-:Y:S01]  /*6990*/  STS.128 [R2+UR12+0x1000], R16 ;  /* 0x0010001002007988 */ /* 0x0003e20008000c0c */
[----:B0-----:R-:W-:Y:S01]  /*69a0*/  IMAD.MOV.U32 R12, RZ, RZ, R52 ;  /* 0x000000ffff0c7224 */ /* 0x001fe200078e0034 */
[----:B------:R-:W-:Y:S01]  /*69b0*/  MOV R13, R38 ;  /* 0x00000026000d7202 */ /* 0x000fe20000000f00 */
[----:B------:R-:W-:Y:S01]  /*69c0*/  IMAD.MOV.U32 R14, RZ, RZ, R36 ;  /* 0x000000ffff0e7224 */ /* 0x000fe200078e0024 */
[----:B------:R-:W-:Y:S01]  /*69d0*/  MOV R15, R20 ;  /* 0x00000014000f7202 */ /* 0x000fe20000000f00 */
[----:B-1----:R-:W-:Y:S01]  /*69e0*/  IMAD.MOV.U32 R16, RZ, RZ, R48 ;  /* 0x000000ffff107224 */ /* 0x002fe200078e0030 */
[----:B------:R-:W-:Y:S01]  /*69f0*/  MOV R17, R34 ;  /* 0x0000002200117202 */ /* 0x000fe20000000f00 */
[----:B------:R-:W-:Y:S01]  /*6a00*/  IMAD.MOV.U32 R18, RZ, RZ, R32 ;  /* 0x000000ffff127224 */ /* 0x000fe200078e0020 */
[----:B------:R-:W-:Y:S01]  /*6a10*/  MOV R19, R46 ;  /* 0x0000002e00137202 */ /* 0x000fe20000000f00 */
[----:B------:R-:W-:Y:S04]  /*6a20*/  STS.128 [R2+UR12+0x1800], R12 ;  /* 0x0018000c02007988 */ /* 0x000fe80008000c0c */
[----:B------:R0:W-:Y:S04]  /*6a30*/  STS.128 [R3+UR12+0x800], R16 ;  /* 0x0008001003007988 */ /* 0x0001e80008000c0c */
[----:B0-----:R-:W2:Y:S01]  /*6a40*/  LDL.LU R19, [R1+0xfc] ;  /* 0x0000fc0001137983 */ /* 0x001ea20000300800 */
[----:B------:R-:W-:Y:S01]  /*6a50*/  IMAD.MOV.U32 R12, RZ, RZ, R21 ;  /* 0x000000ffff0c7224 */ /* 0x000fe200078e0015 */
[----:B------:R-:W-:Y:S01]  /*6a60*/  MOV R13, R22 ;  /* 0x00000016000d7202 */ /* 0x000fe20000000f00 */
[----:B------:R-:W-:Y:S01]  /*6a70*/  IMAD.MOV.U32 R14, RZ, RZ, R23 ;  /* 0x000000ffff0e7224 */ /* 0x000fe200078e0017 */
[----:B------:R-:W-:Y:S01]  /*6a80*/  MOV R15, R50 ;  /* 0x00000032000f7202 */ /* 0x000fe20000000f00 */
[----:B------:R-:W-:Y:S01]  /*6a90*/  IMAD.MOV.U32 R16, RZ, RZ, R40 ;  /* 0x000000ffff107224 */ /* 0x000fe200078e0028 */
[----:B------:R-:W-:Y:S01]  /*6aa0*/  MOV R17, R26 ;  /* 0x0000001a00117202 */ /* 0x000fe20000000f00 */
[----:B------:R-:W-:-:S02]  /*6ab0*/  IMAD.MOV.U32 R18, RZ, RZ, R24 ;  /* 0x000000ffff127224 */ /* 0x000fc400078e0018 */
[----:B------:R0:W-:Y:S02]  /*6ac0*/  STS.128 [R3+UR12], R12 ;  /* 0x0000000c03007988 */ /* 0x0001e40008000c0c */
[----:B0-----:R-:W-:Y:S01]  /*6ad0*/  IMAD.MOV.U32 R12, RZ, RZ, R44 ;  /* 0x000000ffff0c7224 */ /* 0x001fe200078e002c */
[----:B------:R-:W-:Y:S01]  /*6ae0*/  MOV R13, R30 ;  /* 0x0000001e000d7202 */ /* 0x000fe20000000f00 */
[----:B------:R-:W-:Y:S01]  /*6af0*/  IMAD.MOV.U32 R14, RZ, RZ, R28 ;  /* 0x000000ffff0e7224 */ /* 0x000fe200078e001c */
[----:B------:R-:W-:-:S05]  /*6b00*/  MOV R15, R42 ;  /* 0x0000002a000f7202 */ /* 0x000fca0000000f00 */
[----:B------:R-:W-:Y:S01]  /*6b10*/  STS.128 [R3+UR12+0x1000], R12 ;  /* 0x0010000c03007988 */ /* 0x000fe20008000c0c */
        /* <DEDUP_REMOVED lines=13> */
[----:B------:R-:W-:Y:S02]  /*6bf0*/  MOV R78, R197 ;  /* 0x000000c5004e7202 */ /* 0x000fe40000000f00 */
[----:B------:R-:W-:Y:S02]  /*6c00*/  MOV R80, R191 ;  /* 0x000000bf00507202 */ /* 0x000fe40000000f00 */
[----:B------:R-:W-:Y:S01]  /*6c10*/  MOV R82, R189 ;  /* 0x000000bd00527202 */ /* 0x000fe20000000f00 */
[----:B------:R-:W-:Y:S02]  /*6c20*/  IMAD.MOV.U32 R189, RZ, RZ, R90 ;  /* 0x000000ffffbd7224 */ /* 0x000fe400078e005a */
[----:B------:R-:W-:Y:S01]  /*6c30*/  IMAD.MOV.U32 R191, RZ, RZ, R106 ;  /* 0x000000ffffbf7224 */ /* 0x000fe200078e006a */
[----:B--2---:R-:W-:Y:S01]  /*6c40*/  STS.128 [R3+UR12+0x1800], R16 ;  /* 0x0018001003007988 */ /* 0x004fe20008000c0c */
[----:B------:R-:W-:Y:S06]  /*6c50*/  BAR.SYNC.DEFER_BLOCKING 0x0 ;  /* 0x0000000000007b1d */ /* 0x000fec0000010000 */
[----:B------:R-:W0:Y:S04]  /*6c60*/  LDS.128 R40, [R0] ;  /* 0x0000000000287984 */ /* 0x000e280000000c00 */
[----:B------:R-:W-:Y:S04]  /*6c70*/  LDS.128 R36, [R0+0x100] ;  /* 0x0001000000247984 */ /* 0x000fe80000000c00 */
[----:B------:R-:W-:Y:S04]  /*6c80*/  LDS.128 R32, [R0+0x200] ;  /* 0x0002000000207984 */ /* 0x000fe80000000c00 */
[----:B------:R-:W-:Y:S04]  /*6c90*/  LDS.128 R28, [R0+0x300] ;  /* 0x00030000001c7984 */ /* 0x000fe80000000c00 */
[----:B------:R-:W-:Y:S04]  /*6ca0*/  LDS.128 R24, [R0+0x400] ;  /* 0x0004000000187984 */ /* 0x000fe80000000c00 */
[----:B------:R-:W-:Y:S04]  /*6cb0*/  LDS.128 R20, [R0+0x500] ;  /* 0x0005000000147984 */ /* 0x000fe80000000c00 */
[----:B------:R-:W-:Y:S04]  /*6cc0*/  LDS.128 R16, [R0+0x600] ;  /* 0x0006000000107984 */ /* 0x000fe80000000c00 */
[----:B------:R-:W-:Y:S01]  /*6cd0*/  LDS.128 R12, [R0+0x700] ;  /* 0x00070000000c7984 */ /* 0x000fe20000000c00 */
[----:B------:R-:W-:Y:S06]  /*6ce0*/  BAR.SYNC.DEFER_BLOCKING 0x0 ;  /* 0x0000000000007b1d */ /* 0x000fec0000010000 */
[----:B------:R1:W-:Y:S04]  /*6cf0*/  STS.128 [R2+UR12], R44 ;  /* 0x0000002c02007988 */ /* 0x0003e80008000c0c */
[----:B------:R2:W-:Y:S01]  /*6d00*/  STS.128 [R2+UR12+0x800], R48 ;  /* 0x0008003002007988 */ /* 0x0005e20008000c0c */
[----:B-1----:R-:W-:Y:S01]  /*6d10*/  MOV R44, R68 ;  /* 0x00000044002c7202 */ /* 0x002fe20000000f00 */
[----:B------:R-:W-:Y:S01]  /*6d20*/  IMAD.MOV.U32 R45, RZ, RZ, R70 ;  /* 0x000000ffff2d7224 */ /* 0x000fe200078e0046 */
[----:B------:R-:W-:Y:S01]  /*6d30*/  MOV R46, R84 ;  /* 0x00000054002e7202 */ /* 0x000fe20000000f00 */
[----:B------:R-:W-:-:S05]  /*6d40*/  IMAD.MOV.U32 R47, RZ, RZ, R86 ;  /* 0x000000ffff2f7224 */ /* 0x000fca00078e0056 */
[----:B------:R1:W-:Y:S01]  /*6d50*/  STS.128 [R2+UR12+0x1800], R44 ;  /* 0x0018002c02007988 */ /* 0x0003e20008000c0c */
[----:B--2---:R-:W-:Y:S01]  /*6d60*/  MOV R48, R61 ;  /* 0x0000003d00307202 */ /* 0x004fe20000000f00 */
[----:B------:R-:W-:Y:S02]  /*6d70*/  IMAD.MOV.U32 R49, RZ, RZ, R63 ;  /* 0x000000ffff317224 */ /* 0x000fe400078e003f */
[----:B------:R2:W-:Y:S01]  /*6d80*/  STS.128 [R2+UR12+0x1000], R52 ;  /* 0x0010003402007988 */ /* 0x0005e20008000c0c */
[----:B------:R-:W-:Y:S01]  /*6d90*/  MOV R50, R77 ;  /* 0x0000004d00327202 */ /* 0x000fe20000000f00 */
[----:B------:R-:W-:Y:S01]  /*6da0*/  IMAD.MOV.U32 R51, RZ, RZ, R79 ;  /* 0x000000ffff337224 */ /* 0x000fe200078e004f */
[----:B-1----:R-:W-:Y:S01]  /*6db0*/  MOV R44, R57 ;  /* 0x00000039002c7202 */ /* 0x002fe20000000f00 */
[----:B------:R-:W-:Y:S01]  /*6dc0*/  IMAD.MOV.U32 R45, RZ, RZ, R59 ;  /* 0x000000ffff2d7224 */ /* 0x000fe200078e003b */
[----:B------:R-:W-:Y:S01]  /*6dd0*/  MOV R46, R73 ;  /* 0x00000049002e7202 */ /* 0x000fe20000000f00 */
[----:B------:R-:W-:Y:S01]  /*6de0*/  IMAD.MOV.U32 R47, RZ, RZ, R75 ;  /* 0x000000ffff2f7224 */ /* 0x000fe200078e004b */
[----:B--2---:R-:W-:Y:S01]  /*6df0*/  MOV R52, R69 ;  /* 0x0000004500347202 */ /* 0x004fe20000000f00 */
[----:B------:R-:W-:Y:S01]  /*6e00*/  IMAD.MOV.U32 R53, RZ, RZ, R71 ;  /* 0x000000ffff357224 */ /* 0x000fe200078e0047 */
[----:B------:R-:W-:Y:S01]  /*6e10*/  MOV R54, R85 ;  /* 0x0000005500367202 */ /* 0x000fe20000000f00 */
[----:B------:R-:W-:Y:S01]  /*6e20*/  IMAD.MOV.U32 R55, RZ, RZ, R87 ;  /* 0x000000ffff377224 */ /* 0x000fe200078e0057 */
[----:B------:R1:W-:Y:S04]  /*6e30*/  STS.128 [R3+UR12], R44 ;  /* 0x0000002c03007988 */ /* 0x0003e80008000c0c */
[----:B------:R-:W-:Y:S04]  /*6e40*/  STS.128 [R3+UR12+0x800], R48 ;  /* 0x0008003003007988 */ /* 0x000fe80008000c0c */
[----:B------:R-:W-:Y:S01]  /*6e50*/  STS.128 [R3+UR12+0x1800], R52 ;  /* 0x0018003403007988 */ /* 0x000fe20008000c0c */
[----:B-1----:R-:W-:Y:S01]  /*6e60*/  MOV R44, R65 ;  /* 0x00000041002c7202 */ /* 0x002fe20000000f00 */
[----:B------:R-:W-:Y:S01]  /*6e70*/  IMAD.MOV.U32 R45, RZ, RZ, R67 ;  /* 0x000000ffff2d7224 */ /* 0x000fe200078e0043 */
[----:B------:R-:W-:Y:S01]  /*6e80*/  MOV R46, R81 ;  /* 0x00000051002e7202 */ /* 0x000fe20000000f00 */
[----:B------:R-:W-:-:S05]  /*6e90*/  IMAD.MOV.U32 R47, RZ, RZ, R83 ;  /* 0x000000ffff2f7224 */ /* 0x000fca00078e0053 */
[----:B------:R-:W-:Y:S01]  /*6ea0*/  STS.128 [R3+UR12+0x1000], R44 ;  /* 0x0010002c03007988 */ /* 0x000fe20008000c0c */
[----:B------:R-:W-:Y:S01]  /*6eb0*/  BAR.SYNC.DEFER_BLOCKING 0x0 ;  /* 0x0000000000007b1d */ /* 0x000fe20000010000 */
[----:B------:R-:W-:Y:S02]  /*6ec0*/  IMAD.MOV.U32 R77, RZ, RZ, R198 ;  /* 0x000000ffff4d7224 */ /* 0x000fe400078e00c6 */
[----:B------:R-:W-:-:S03]  /*6ed0*/  IMAD.MOV.U32 R79, RZ, RZ, R196 ;  /* 0x000000ffff4f7224 */ /* 0x000fc600078e00c4 */
[----:B------:R-:W-:Y:S04]  /*6ee0*/  LDS.128 R72, [R0] ;  /* 0x0000000000487984 */ /* 0x000fe80000000c00 */
[----:B------:R-:W-:Y:S04]  /*6ef0*/  LDS.128 R68, [R0+0x100] ;  /* 0x0001000000447984 */ /* 0x000fe80000000c00 */
[----:B------:R-:W-:Y:S04]  /*6f00*/  LDS.128 R60, [R0+0x200] ;  /* 0x00020000003c7984 */ /* 0x000fe80000000c00 */
[----:B------:R-:W-:Y:S04]  /*6f10*/  LDS.128 R56, [R0+0x300] ;  /* 0x0003000000387984 */ /* 0x000fe80000000c00 */
[----:B------:R-:W-:Y:S04]  /*6f20*/  LDS.128 R48, [R0+0x400] ;  /* 0x0004000000307984 */ /* 0x000fe80000000c00 */
[----:B------:R-:W-:Y:S04]  /*6f30*/  LDS.128 R64, [R0+0x500] ;  /* 0x0005000000407984 */ /* 0x000fe80000000c00 */
[----:B------:R-:W-:Y:S04]  /*6f40*/  LDS.128 R52, [R0+0x600] ;  /* 0x0006000000347984 */ /* 0x000fe80000000c00 */
[----:B------:R-:W-:Y:S01]  /*6f50*/  LDS.128 R44, [R0+0x700] ;  /* 0x00070000002c7984 */ /* 0x000fe20000000c00 */
[----:B------:R-:W-:Y:S01]  /*6f60*/  BAR.SYNC.DEFER_BLOCKING 0x0 ;  /* 0x0000000000007b1d */ /* 0x000fe20000010000 */
[----:B------:R-:W-:-:S02]  /*6f70*/  IMAD.MOV.U32 R81, RZ, RZ, R190 ;  /* 0x000000ffff517224 */ /* 0x000fc400078e00be */
[----:B------:R-:W-:-:S03]  /*6f80*/  IMAD.MOV.U32 R83, RZ, RZ, R188 ;  /* 0x000000ffff537224 */ /* 0x000fc600078e00bc */
        /* <DEDUP_REMOVED lines=8> */
[----:B------:R-:W-:Y:S01]  /*7010*/  IMAD.MOV.U32 R81, RZ, RZ, R178 ;  /* 0x000000ffff517224 */ /* 0x000fe200078e00b2 */
[----:B------:R-:W-:Y:S01]  /*7020*/  MOV R82, R177 ;  /* 0x000000b100527202 */ /* 0x000fe20000000f00 */
[----:B------:R-:W-:Y:S01]  /*7030*/  IMAD.MOV.U32 R83, RZ, RZ, R176 ;  /* 0x000000ffff537224 */ /* 0x000fe200078e00b0 */
[----:B-1----:R-:W-:Y:S01]  /*7040*/  MOV R76, R187 ;  /* 0x000000bb004c7202 */ /* 0x002fe20000000f00 */
[----:B------:R-:W-:Y:S01]  /*7050*/  IMAD.MOV.U32 R77, RZ, RZ, R186 ;  /* 0x000000ffff4d7224 */ /* 0x000fe200078e00ba */
[----:B------:R-:W-:Y:S01]  /*7060*/  MOV R78, R185 ;  /* 0x000000b9004e7202 */ /* 0x000fe20000000f00 */
[----:B------:R-:W-:-:S05]  /*7070*/  IMAD.MOV.U32 R79, RZ, RZ, R184 ;  /* 0x000000ffff4f7224 */ /* 0x000fca00078e00b8 */
[----:B------:R1:W-:Y:S04]  /*7080*/  STS.128 [R2+UR12+0x1800], R76 ;  /* 0x0018004c02007988 */ /* 0x0003e80008000c0c */
[----:B------:R2:W-:Y:S01]  /*7090*/  STS.128 [R3+UR12+0x800], R80 ;  /* 0x0008005003007988 */ /* 0x0005e20008000c0c */
        /* <DEDUP_REMOVED lines=9> */
[----:B------:R-:W-:Y:S01]  /*7130*/  STS.128 [R3+UR12+0x1800], R80 ;  /* 0x0018005003007988 */ /* 0x000fe20008000c0c */
[----:B-1----:R-:W-:Y:S01]  /*7140*/  MOV R76, R175 ;  /* 0x000000af004c7202 */ /* 0x002fe20000000f00 */
[----:B------:R-:W-:Y:S01]  /*7150*/  IMAD.MOV.U32 R77, RZ, RZ, R174 ;  /* 0x000000ffff4d7224 */ /* 0x000fe200078e00ae */
[----:B------:R-:W-:Y:S01]  /*7160*/  MOV R78, R173 ;  /* 0x000000ad004e7202 */ /* 0x000fe20000000f00 */
[----:B------:R-:W-:-:S05]  /*7170*/  IMAD.MOV.U32 R79, RZ, RZ, R172 ;  /* 0x000000ffff4f7224 */ /* 0x000fca00078e00ac */
[----:B------:R-:W-:Y:S01]  /*7180*/  STS.128 [R3+UR12+0x1000], R76 ;  /* 0x0010004c03007988 */ /* 0x000fe20008000c0c */
[----:B------:R-:W-:Y:S01]  /*7190*/  BAR.SYNC.DEFER_BLOCKING 0x0 ;  /* 0x0000000000007b1d */ /* 0x000fe20000010000 */
[----:B------:R-:W-:Y:S02]  /*71a0*/  MOV R188, R88 ;  /* 0x0000005800bc7202 */ /* 0x000fe40000000f00 */
[----:B------:R-:W-:-:S03]  /*71b0*/  MOV R190, R104 ;  /* 0x0000006800be7202 */ /* 0x000fc60000000f00 */
[----:B------:R-:W1:Y:S04]  /*71c0*/  LDS.128 R184, [R0] ;  /* 0x0000000000b87984 */ /* 0x000e680000000c00 */
        /* <DEDUP_REMOVED lines=8> */
[----:B------:R2:W-:Y:S02]  /*7250*/  STS.128 [R2+UR12], R188 ;  /* 0x000000bc02007988 */ /* 0x0005e40008000c0c */
[----:B--2---:R-:W-:Y:S01]  /*7260*/  MOV R188, R100 ;  /* 0x0000006400bc7202 */ /* 0x004fe20000000f00 */
[----:B------:R-:W-:Y:S01]  /*7270*/  IMAD.MOV.U32 R189, RZ, RZ, R102 ;  /* 0x000000ffffbd7224 */ /* 0x000fe200078e0066 */
[----:B------:R-:W-:Y:S01]  /*7280*/  MOV R190, R116 ;  /* 0x0000007400be7202 */ /* 0x000fe20000000f00 */
[----:B------:R-:W-:-:S05]  /*7290*/  IMAD.MOV.U32 R191, RZ, RZ, R118 ;  /* 0x000000ffffbf7224 */ /* 0x000fca00078e0076 */
[----:B------:R2:W-:Y:S04]  /*72a0*/  STS.128 [R2+UR12+0x1800], R188 ;  /* 0x001800bc02007988 */ /* 0x0005e80008000c0c */
[----:B--2---:R-:W2:Y:S04]  /*72b0*/  LDL.LU R188, [R1+0x180] ;  /* 0x0001800001bc7983 */ /* 0x004ea80000300800 */
[----:B------:R-:W2:Y:S04]  /*72c0*/  LDL.LU R189, [R1+0x188] ;  /* 0x0001880001bd7983 */ /* 0x000ea80000300800 */
[----:B------:R-:W2:Y:S04]  /*72d0*/  LDL.LU R190, [R1+0x1c0] ;  /* 0x0001c00001be7983 */ /* 0x000ea80000300800 */
[----:B------:R-:W2:Y:S01]  /*72e0*/  LDL.LU R191, [R1+0x1c8] ;  /* 0x0001c80001bf7983 */ /* 0x000ea20000300800 */
        /* <DEDUP_REMOVED lines=12> */
[----:B------:R-:W-:Y:S01]  /*73b0*/  STS.128 [R2+UR12+0x800], R192 ;  /* 0x000800c002007988 */ /* 0x000fe20008000c0c */
[----:B------:R-:W-:-:S03]  /*73c0*/  MOV R92, R97 ;  /* 0x00000061005c7202 */ /* 0x000fc60000000f00 */
[----:B------:R-:W-:Y:S01]  /*73d0*/  STS.128 [R2+UR12+0x1000], R196 ;  /* 0x001000c402007988 */ /* 0x000fe20008000c0c */
[----:B------:R-:W-:Y:S01]  /*73e0*/  MOV R94, R113 ;  /* 0x00000071005e7202 */ /* 0x000fe20000000f00 */
[----:B------:R-:W-:Y:S02]  /*73f0*/  IMAD.MOV.U32 R105, RZ, RZ, R103 ;  /* 0x000000ffff697224 */ /* 0x000fe400078e0067 */
[----:B------:R3:W-:Y:S01]  /*7400*/  STS.128 [R3+UR12], R88 ;  /* 0x0000005803007988 */ /* 0x0007e20008000c0c */
[----:B------:R-:W-:Y:S01]  /*7410*/  MOV R104, R101 ;  /* 0x0000006500687202 */ /* 0x000fe20000000f00 */
[----:B------:R-:W-:Y:S01]  /*7420*/  IMAD.MOV.U32 R107, RZ, RZ, R119 ;  /* 0x000000ffff6b7224 */ /* 0x000fe200078e0077 */
[----:B------:R-:W-:-:S05]  /*7430*/  MOV R106, R117 ;  /* 0x00000075006a7202 */ /* 0x000fca0000000f00 */
[----:B------:R-:W-:Y:S01]  /*7440*/  STS.128 [R3+UR12+0x1800], R104 ;  /* 0x0018006803007988 */ /* 0x000fe20008000c0c */
[----:B---3--:R-:W-:Y:S01]  /*7450*/  MOV R88, R93 ;  /* 0x0000005d00587202 */ /* 0x008fe20000000f00 */
[----:B------:R-:W-:Y:S01]  /*7460*/  IMAD.MOV.U32 R89, RZ, RZ, R95 ;  /* 0x000000ffff597224 */ /* 0x000fe200078e005f */
[----:B------:R-:W-:Y:S01]  /*7470*/  MOV R90, R109 ;  /* 0x0000006d005a7202 */ /* 0x000fe20000000f00 */
[----:B------:R-:W-:Y:S02]  /*7480*/  IMAD.MOV.U32 R91, RZ, RZ, R111 ;  /* 0x000000ffff5b7224 */ /* 0x000fe400078e006f */
[----:B------:R-:W-:Y:S02]  /*7490*/  IMAD.MOV.U32 R93, RZ, RZ, R99 ;  /* 0x000000ffff5d7224 */ /* 0x000fe400078e0063 */
[----:B------:R-:W-:Y:S01]  /*74a0*/  IMAD.MOV.U32 R95, RZ, RZ, R115 ;  /* 0x000000ffff5f7224 */ /* 0x000fe200078e0073 */
[----:B------:R-:W-:Y:S04]  /*74b0*/  STS.128 [R3+UR12+0x800], R88 ;  /* 0x0008005803007988 */ /* 0x000fe80008000c0c */
[----:B------:R-:W-:Y:S01]  /*74c0*/  STS.128 [R3+UR12+0x1000], R92 ;  /* 0x0010005c03007988 */ /* 0x000fe20008000c0c */
[----:B------:R-:W-:Y:S06]  /*74d0*/  BAR.SYNC.DEFER_BLOCKING 0x0 ;  /* 0x0000000000007b1d */ /* 0x000fec0000010000 */
        /* <DEDUP_REMOVED lines=9> */
[----:B--2---:R2:W-:Y:S04]  /*7570*/  STS.128 [R2+UR12], R188 ;  /* 0x000000bc02007988 */ /* 0x0045e80008000c0c */
[----:B--2---:R-:W2:Y:S01]  /*7580*/  LDL.LU R188, [R1+0x190] ;  /* 0x0001900001bc7983 */ /* 0x004ea20000300800 */
[----:B------:R-:W-:Y:S01]  /*7590*/  MOV R189, R230 ;  /* 0x000000e600bd7202 */ /* 0x000fe20000000f00 */
[----:B------:R-:W-:Y:S01]  /*75a0*/  IMAD.MOV.U32 R190, RZ, RZ, R229 ;  /* 0x000000ffffbe7224 */ /* 0x000fe200078e00e5 */
[----:B------:R-:W-:Y:S01]  /*75b0*/  MOV R191, R227 ;  /* 0x000000e300bf7202 */ /* 0x000fe20000000f00 */
[----:B------:R-:W-:Y:S01]  /*75c0*/  IMAD.MOV.U32 R192, RZ, RZ, R226 ;  /* 0x000000ffffc07224 */ /* 0x000fe200078e00e2 */
[----:B------:R-:W-:Y:S01]  /*75d0*/  MOV R193, R225 ;  /* 0x000000e100c17202 */ /* 0x000fe20000000f00 */
[----:B------:R-:W-:Y:S01]  /*75e0*/  IMAD.MOV.U32 R194, RZ, RZ, R223 ;  /* 0x000000ffffc27224 */ /* 0x000fe200078e00df */
[----:B------:R-:W-:-:S05]  /*75f0*/  MOV R195, R222 ;  /* 0x000000de00c37202 */ /* 0x000fca0000000f00 */
[----:B------:R3:W-:Y:S02]  /*7600*/  STS.128 [R2+UR12+0x1000], R192 ;  /* 0x001000c002007988 */ /* 0x0007e40008000c0c */
[----:B---3--:R-:W-:Y:S01]  /*7610*/  IMAD.MOV.U32 R192, RZ, RZ, R213 ;  /* 0x000000ffffc07224 */ /* 0x008fe200078e00d5 */
        /* <DEDUP_REMOVED lines=8> */
[----:B------:R-:W3:Y:S04]  /*76a0*/  LDL.LU R136, [R1+0x274] ;  /* 0x0002740001887983 */ /* 0x000ee80000300800 */
[----:B------:R-:W4:Y:S04]  /*76b0*/  LDL.LU R138, [R1+0x270] ;  /* 0x00027000018a7983 */ /* 0x000f280000300800 */
[----:B------:R-:W5:Y:S01]  /*76c0*/  LDL.LU R140, [R1+0x278] ;  /* 0x00027800018c7983 */ /* 0x000f620000300800 */
[----:B------:R-:W-:Y:S01]  /*76d0*/  IMAD.MOV.U32 R230, RZ, RZ, R144 ;  /* 0x000000ffffe67224 */ /* 0x000fe200078e0090 */
[----:B------:R-:W-:Y:S01]  /*76e0*/  MOV R142, R228 ;  /* 0x000000e4008e7202 */ /* 0x000fe20000000f00 */
[----:B------:R-:W-:Y:S01]  /*76f0*/  IMAD.MOV.U32 R228, RZ, RZ, R128 ;  /* 0x000000ffffe47224 */ /* 0x000fe200078e0080 */
[----:B------:R-:W-:Y:S01]  /*7700*/  MOV R144, R231 ;  /* 0x000000e700907202 */ /* 0x000fe20000000f00 */
[----:B------:R-:W-:Y:S01]  /*7710*/  IMAD.MOV.U32 R231, RZ, RZ, R146 ;  /* 0x000000ffffe77224 */ /* 0x000fe200078e0092 */
[----:B------:R-:W-:Y:S01]  /*7720*/  MOV R229, R130 ;  /* 0x0000008200e57202 */ /* 0x000fe20000000f00 */
[----:B--2---:R2:W-:Y:S02]  /*7730*/  STS.128 [R2+UR12+0x800], R188 ;  /* 0x000800bc02007988 */ /* 0x0045e40008000c0c */
[----:B--2---:R-:W-:Y:S01]  /*7740*/  IMAD.MOV.U32 R188, RZ, RZ, R221 ;  /* 0x000000ffffbc7224 */ /* 0x004fe200078e00dd */
[----:B------:R-:W-:Y:S01]  /*7750*/  MOV R189, R220 ;  /* 0x000000dc00bd7202 */ /* 0x000fe20000000f00 */
[----:B------:R-:W-:Y:S01]  /*7760*/  IMAD.MOV.U32 R190, RZ, RZ, R219 ;  /* 0x000000ffffbe7224 */ /* 0x000fe200078e00db */
[----:B------:R-:W-:-:S05]  /*7770*/  MOV R191, R218 ;  /* 0x000000da00bf7202 */ /* 0x000fca0000000f00 */
[----:B------:R2:W-:Y:S04]  /*7780*/  STS.128 [R2+UR12+0x1800], R188 ;  /* 0x001800bc02007988 */ /* 0x0005e80008000c0c */
[----:B------:R0:W-:Y:S01]  /*7790*/  STS.128 [R3+UR12+0x800], R192 ;  /* 0x000800c003007988 */ /* 0x0001e20008000c0c */
[----:B--2---:R-:W-:Y:S01]  /*77a0*/  IMAD.MOV.U32 R188, RZ, RZ, R217 ;  /* 0x000000ffffbc7224 */ /* 0x004fe200078e00d9 */
[----:B------:R-:W-:Y:S01]  /*77b0*/  MOV R189, R216 ;  /* 0x000000d800bd7202 */ /* 0x000fe20000000f00 */
[----:B------:R-:W-:Y:S01]  /*77c0*/  IMAD.MOV.U32 R190, RZ, RZ, R215 ;  /* 0x000000ffffbe7224 */ /* 0x000fe200078e00d7 */
[----:B------:R-:W-:Y:S01]  /*77d0*/  MOV R191, R214 ;  /* 0x000000d600bf7202 */ /* 0x000fe20000000f00 */
[----:B0-----:R-:W-:Y:S01]  /*77e0*/  IMAD.MOV.U32 R192, RZ, RZ, R205 ;  /* 0x000000ffffc07224 */ /* 0x001fe200078e00cd */
[----:B------:R-:W-:Y:S01]  /*77f0*/  MOV R193, R204 ;  /* 0x000000cc00c17202 */ /* 0x000fe20000000f00 */
[----:B------:R-:W-:Y:S01]  /*7800*/  IMAD.MOV.U32 R194, RZ, RZ, R203 ;  /* 0x000000ffffc27224 */ /* 0x000fe200078e00cb */
[----:B------:R-:W-:Y:S01]  /*7810*/  MOV R195, R202 ;  /* 0x000000ca00c37202 */ /* 0x000fe20000000f00 */
[----:B------:R0:W-:Y:S04]  /*7820*/  STS.128 [R3+UR12], R188 ;  /* 0x000000bc03007988 */ /* 0x0001e80008000c0c */
[----:B------:R-:W-:Y:S01]  /*7830*/  STS.128 [R3+UR12+0x1800], R192 ;  /* 0x001800c003007988 */ /* 0x000fe20008000c0c */
[----:B0-----:R-:W-:Y:S01]  /*7840*/  IMAD.MOV.U32 R188, RZ, RZ, R209 ;  /* 0x000000ffffbc7224 */ /* 0x001fe200078e00d1 */
[----:B------:R-:W-:Y:S01]  /*7850*/  MOV R189, R208 ;  /* 0x000000d000bd7202 */ /* 0x000fe20000000f00 */
[----:B------:R-:W-:Y:S01]  /*7860*/  IMAD.MOV.U32 R190, RZ, RZ, R207 ;  /* 0x000000ffffbe7224 */ /* 0x000fe200078e00cf */
[----:B------:R-:W-:-:S05]  /*7870*/  MOV R191, R206 ;  /* 0x000000ce00bf7202 */ /* 0x000fca0000000f00 */
[----:B------:R-:W-:Y:S01]  /*7880*/  STS.128 [R3+UR12+0x1000], R188 ;  /* 0x001000bc03007988 */ /* 0x000fe20008000c0c */
[----:B------:R-:W-:Y:S01]  /*7890*/  BAR.SYNC.DEFER_BLOCKING 0x0 ;  /* 0x0000000000007b1d */ /* 0x000fe20000010000 */
[----:B------:R-:W-:Y:S01]  /*78a0*/  IMAD.MOV.U32 R220, RZ, RZ, R120 ;  /* 0x000000ffffdc7224 */ /* 0x000fe200078e0078 */
[----:B------:R-:W-:Y:S01]  /*78b0*/  MOV R120, R201 ;  /* 0x000000c900787202 */ /* 0x000fe20000000f00 */
[----:B------:R-:W-:Y:S01]  /*78c0*/  IMAD.MOV.U32 R221, RZ, RZ, R122 ;  /* 0x000000ffffdd7224 */ /* 0x000fe200078e007a */
[----:B------:R-:W-:Y:S02]  /*78d0*/  MOV R122, R200 ;  /* 0x000000c8007a7202 */ /* 0x000fe40000000f00 */
[----:B------:R-:W0:Y:S04]  /*78e0*/  LDS.128 R216, [R0] ;  /* 0x0000000000d87984 */ /* 0x000e280000000c00 */
[----:B------:R-:W2:Y:S04]  /*78f0*/  LDS.128 R212, [R0+0x100] ;  /* 0x0001000000d47984 */ /* 0x000ea80000000c00 */
[----:B------:R-:W3:Y:S04]  /*7900*/  LDS.128 R208, [R0+0x200] ;  /* 0x0002000000d07984 */ /* 0x000ee80000000c00 */
[----:B------:R-:W3:Y:S04]  /*7910*/  LDS.128 R204, [R0+0x300] ;  /* 0x0003000000cc7984 */ /* 0x000ee80000000c00 */
[----:B------:R-:W3:Y:S04]  /*7920*/  LDS.128 R200, [R0+0x400] ;  /* 0x0004000000c87984 */ /* 0x000ee80000000c00 */
[----:B------:R-:W3:Y:S04]  /*7930*/  LDS.128 R196, [R0+0x500] ;  /* 0x0005000000c47984 */ /* 0x000ee80000000c00 */
[----:B------:R-:W3:Y:S04]  /*7940*/  LDS.128 R192, [R0+0x600] ;  /* 0x0006000000c07984 */ /* 0x000ee80000000c00 */
[----:B------:R-:W3:Y:S01]  /*7950*/  LDS.128 R188, [R0+0x700] ;  /* 0x0007000000bc7984 */ /* 0x000ee20000000c00 */
[----:B------:R-:W-:Y:S06]  /*7960*/  BAR.SYNC.DEFER_BLOCKING 0x0 ;  /* 0x0000000000007b1d */ /* 0x000fec0000010000 */
[----:B------:R1:W-:Y:S02]  /*7970*/  STS.128 [R2+UR12], R220 ;  /* 0x000000dc02007988 */ /* 0x0003e40008000c0c */
[----:B-1----:R-:W-:Y:S01]  /*7980*/  IMAD.MOV.U32 R223, RZ, RZ, R224 ;  /* 0x000000ffffdf7224 */ /* 0x002fe200078e00e0 */
[----:B------:R-:W-:-:S05]  /*7990*/  MOV R224, R124 ;  /* 0x0000007c00e07202 */ /* 0x000fca0000000f00 */
[----:B------:R1:W-:Y:S04]  /*79a0*/  STS.128 [R2+UR12+0x800], R224 ;  /* 0x000800e002007988 */ /* 0x0003e80008000c0c */
[----:B------:R4:W-:Y:S04]  /*79b0*/  STS.128 [R2+UR12+0x1000], R228 ;  /* 0x001000e402007988 */ /* 0x0009e80008000c0c */
[----:B-1----:R-:W5:Y:S04]  /*79c0*/  LDL.LU.64 R226, [R1+0x248] ;  /* 0x0002480001e27983 */ /* 0x002f680000300a00 */
[----:B------:R-:W3:Y:S04]  /*79d0*/  LDL.LU.64 R224, [R1+0x230] ;  /* 0x0002300001e07983 */ /* 0x000ee80000300a00 */
[----:B----4-:R-:W4:Y:S04]  /*79e0*/  LDL.LU.64 R228, [R1+0x240] ;  /* 0x0002400001e47983 */ /* 0x010f280000300a00 */
[----:B------:R-:W3:Y:S01]  /*79f0*/  LDL.LU.64 R230, [R1+0x238] ;  /* 0x0002380001e67983 */ /* 0x000ee20000300a00 */
        /* <DEDUP_REMOVED lines=10> */
[----:B------:R-:W-:Y:S01]  /*7aa0*/  MOV R123, R139 ;  /* 0x0000008b007b7202 */ /* 0x000fe20000000f00 */
[----:B------:R-:W-:Y:S01]  /*7ab0*/  STS.128 [R2+UR12+0x1800], R220 ;  /* 0x001800dc02007988 */ /* 0x000fe20008000c0c */
[----:B------:R-:W-:-:S03]  /*7ac0*/  IMAD.MOV.U32 R124, RZ, RZ, R129 ;  /* 0x000000ffff7c7224 */ /* 0x000fc600078e0081 */
[----:B------:R1:W-:Y:S01]  /*7ad0*/  STS.128 [R3+UR12], R120 ;  /* 0x0000007803007988 */ /* 0x0003e20008000c0c */
[----:B------:R-:W-:Y:S01]  /*7ae0*/  IMAD.MOV.U32 R126, RZ, RZ, R145 ;  /* 0x000000ffff7e7224 */ /* 0x000fe200078e0091 */
[----:B------:R-:W-:Y:S01]  /*7af0*/  MOV R129, R135 ;  /* 0x0000008700817202 */ /* 0x000fe20000000f00 */
[----:B------:R-:W-:Y:S02]  /*7b00*/  IMAD.MOV.U32 R128, RZ, RZ, R133 ;  /* 0x000000ffff807224 */ /* 0x000fe400078e0085 */
[----:B------:R-:W-:Y:S02]  /*7b10*/  IMAD.MOV.U32 R130, RZ, RZ, R149 ;  /* 0x000000ffff827224 */ /* 0x000fe400078e0095 */
[----:B-1----:R-:W-:Y:S01]  /*7b20*/  IMAD.MOV.U32 R120, RZ, RZ, R125 ;  /* 0x000000ffff787224 */ /* 0x002fe200078e007d */
[----:B------:R-:W-:Y:S01]  /*7b30*/  MOV R121, R127 ;  /* 0x0000007f00797202 */ /* 0x000fe20000000f00 */
[----:B------:R-:W-:Y:S01]  /*7b40*/  IMAD.MOV.U32 R122, RZ, RZ, R141 ;  /* 0x000000ffff7a7224 */ /* 0x000fe200078e008d */
[----:B------:R-:W-:-:S02]  /*7b50*/  MOV R125, R131 ;  /* 0x00000083007d7202 */ /* 0x000fc40000000f00 */
[----:B------:R-:W-:Y:S02]  /*7b60*/  MOV R123, R143 ;  /* 0x0000008f007b7202 */ /* 0x000fe40000000f00 */
[----:B------:R-:W-:Y:S02]  /*7b70*/  MOV R127, R147 ;  /* 0x00000093007f7202 */ /* 0x000fe40000000f00 */
[----:B------:R-:W-:Y:S01]  /*7b80*/  MOV R131, R151 ;  /* 0x0000009700837202 */ /* 0x000fe20000000f00 */
[----:B------:R-:W-:Y:S04]  /*7b90*/  STS.128 [R3+UR12+0x800], R120 ;  /* 0x0008007803007988 */ /* 0x000fe80008000c0c */
[----:B------:R-:W-:Y:S04]  /*7ba0*/  STS.128 [R3+UR12+0x1000], R124 ;  /* 0x0010007c03007988 */ /* 0x000fe80008000c0c */
[----:B------:R-:W-:Y:S01]  /*7bb0*/  STS.128 [R3+UR12+0x1800], R128 ;  /* 0x0018008003007988 */ /* 0x000fe20008000c0c */
[----:B------:R-:W-:Y:S06]  /*7bc0*/  BAR.SYNC.DEFER_BLOCKING 0x0 ;  /* 0x0000000000007b1d */ /* 0x000fec0000010000 */
[----:B-----5:R1:W-:Y:S04]  /*7bd0*/  STG.E desc[UR14][R226.64], R134 ;  /* 0x00000086e2007986 */ /* 0x0203e8000c10190e */
[----:B------:R5:W-:Y:S04]  /*7be0*/  STG.E desc[UR14][R226.64+0x80], R132 ;  /* 0x00008084e2007986 */ /* 0x000be8000c10190e */
[----:B------:R-:W-:Y:S04]  /*7bf0*/  STG.E desc[UR14][R226.64+0x100], R40 ;  /* 0x00010028e2007986 */ /* 0x000fe8000c10190e */
[----:B------:R-:W-:Y:S04]  /*7c00*/  STG.E desc[UR14][R226.64+0x180], R42 ;  /* 0x0001802ae2007986 */ /* 0x000fe8000c10190e */
[----:B------:R-:W-:Y:S04]  /*7c10*/  STG.E desc[UR14][R226.64+0x200], R184 ;  /* 0x000200b8e2007986 */ /* 0x000fe8000c10190e */
[----:B------:R-:W-:Y:S04]  /*7c20*/  STG.E desc[UR14][R226.64+0x280], R186 ;  /* 0x000280bae2007986 */ /* 0x000fe8000c10190e */
[----:B0-----:R-:W-:Y:S04]  /*7c30*/  STG.E desc[UR14][R226.64+0x300], R216 ;  /* 0x000300d8e2007986 */ /* 0x001fe8000c10190e */
[----:B-1----:R-:W3:Y:S04]  /*7c40*/  LDL.LU R134, [R1+0x260] ;  /* 0x0002600001867983 */ /* 0x002ee80000300800 */
[----:B------:R0:W-:Y:S04]  /*7c50*/  STG.E desc[UR14][R226.64+0x380], R218 ;  /* 0x000380dae2007986 */ /* 0x0001e8000c10190e */
[----:B-----5:R-:W5:Y:S04]  /*7c60*/  LDL.LU R132, [R1+0x268] ;  /* 0x0002680001847983 */ /* 0x020f680000300800 */
[----:B0-----:R-:W5:Y:S04]  /*7c70*/  LDL.LU.64 R226, [R1+0x228] ;  /* 0x0002280001e27983 */ /* 0x001f680000300a00 */
[----:B----4-:R0:W-:Y:S04]  /*7c80*/  STG.E desc[UR14][R228.64], R146 ;  /* 0x00000092e4007986 */ /* 0x0101e8000c10190e */
[----:B------:R1:W-:Y:S04]  /*7c90*/  STG.E desc[UR14][R228.64+0x80], R144 ;  /* 0x00008090e4007986 */ /* 0x0003e8000c10190e */
[----:B------:R-:W-:Y:S04]  /*7ca0*/  STG.E desc[UR14][R228.64+0x100], R36 ;  /* 0x00010024e4007986 */ /* 0x000fe8000c10190e */
[----:B0-----:R-:W4:Y:S04]  /*7cb0*/  LDL.LU R146, [R1+0x250] ;  /* 0x0002500001927983 */ /* 0x001f280000300800 */
[----:B-1----:R-:W4:Y:S04]  /*7cc0*/  LDL.LU R144, [R1+0x258] ;  /* 0x0002580001907983 */ /* 0x002f280000300800 */
[----:B------:R-:W-:Y:S04]  /*7cd0*/  STG.E desc[UR14][R228.64+0x180], R38 ;  /* 0x00018026e4007986 */ /* 0x000fe8000c10190e */
[----:B------:R-:W4:Y:S04]  /*7ce0*/  LDL.LU.64 R222, [R1+0x220] ;  /* 0x0002200001de7983 */ /* 0x000f280000300a00 */
[----:B------:R-:W-:Y:S04]  /*7cf0*/  STG.E desc[UR14][R228.64+0x200], R180 ;  /* 0x000200b4e4007986 */ /* 0x000fe8000c10190e */
[----:B------:R-:W-:Y:S04]  /*7d00*/  STG.E desc[UR14][R228.64+0x280], R182 ;  /* 0x000280b6e4007986 */ /* 0x000fe8000c10190e */
[----:B--2---:R-:W-:Y:S04]  /*7d10*/  STG.E desc[UR14][R228.64+0x300], R212 ;  /* 0x000300d4e4007986 */ /* 0x004fe8000c10190e */
[----:B------:R0:W-:Y:S04]  /*7d20*/  STG.E desc[UR14][R228.64+0x380], R214 ;  /* 0x000380d6e4007986 */ /* 0x0001e8000c10190e */
[----:B---3--:R1:W-:Y:S04]  /*7d30*/  STG.E desc[UR14][R230.64], R142 ;  /* 0x0000008ee6007986 */ /* 0x0083e8000c10190e */
[----:B------:R2:W-:Y:S04]  /*7d40*/  STG.E desc[UR14][R230.64+0x80], R140 ;  /* 0x0000808ce6007986 */ /* 0x0005e8000c10190e */
[----:B0-----:R-:W3:Y:S04]  /*7d50*/  LDL.LU.64 R228, [R1+0x218] ;  /* 0x0002180001e47983 */ /* 0x001ee80000300a00 */
[----:B------:R-:W-:Y:S04]  /*7d60*/  STG.E desc[UR14][R230.64+0x100], R41 ;  /* 0x00010029e6007986 */ /* 0x000fe8000c10190e */
[----:B------:R-:W-:Y:S04]  /*7d70*/  STG.E desc[UR14][R230.64+0x180], R43 ;  /* 0x0001802be6007986 */ /* 0x000fe8000c10190e */
[----:B-1----:R-:W3:Y:S04]  /*7d80*/  LDL.LU R142, [R1+0x264] ;  /* 0x00026400018e7983 */ /* 0x002ee80000300800 */
[----:B------:R-:W-:Y:S04]  /*7d90*/  STG.E desc[UR14][R230.64+0x200], R185 ;  /* 0x000200b9e6007986 */ /* 0x000fe8000c10190e */
[----:B--2---:R-:W2:Y:S04]  /*7da0*/  LDL.LU R140, [R1+0x26c] ;  /* 0x00026c00018c7983 */ /* 0x004ea80000300800 */
[----:B------:R-:W-:Y:S04]  /*7db0*/  STG.E desc[UR14][R230.64+0x280], R187 ;  /* 0x000280bbe6007986 */ /* 0x000fe8000c10190e */
[----:B------:R-:W-:Y:S04]  /*7dc0*/  STG.E desc[UR14][R230.64+0x300], R217 ;  /* 0x000300d9e6007986 */ /* 0x000fe8000c10190e */
[----:B------:R-:W-:Y:S04]  /*7dd0*/  STG.E desc[UR14][R230.64+0x380], R219 ;  /* 0x000380dbe6007986 */ /* 0x000fe8000c10190e */
[----:B------:R0:W-:Y:S04]  /*7de0*/  STG.E desc[UR14][R224.64], R138 ;  /* 0x0000008ae0007986 */ /* 0x0001e8000c10190e */
[----:B------:R1:W-:Y:S04]  /*7df0*/  STG.E desc[UR14][R224.64+0x80], R136 ;  /* 0x00008088e0007986 */ /* 0x0003e8000c10190e */
[----:B------:R-:W-:Y:S04]  /*7e00*/  STG.E desc[UR14][R224.64+0x100], R37 ;  /* 0x00010025e0007986 */ /* 0x000fe8000c10190e */
[----:B0-----:R-:W2:Y:S04]  /*7e10*/  LDL.LU R138, [R1+0x254] ;  /* 0x00025400018a7983 */ /* 0x001ea80000300800 */
[----:B-1----:R-:W2:Y:S04]  /*7e20*/  LDL.LU R136, [R1+0x25c] ;  /* 0x00025c0001887983 */ /* 0x002ea80000300800 */
[----:B------:R-:W2:Y:S04]  /*7e30*/  LDL.LU.64 R230, [R1+0x210] ;  /* 0x0002100001e67983 */ /* 0x000ea80000300a00 */
[----:B------:R-:W-:Y:S04]  /*7e40*/  STG.E desc[UR14][R224.64+0x180], R39 ;  /* 0x00018027e0007986 */ /* 0x000fe8000c10190e */
[----:B------:R-:W-:Y:S04]  /*7e50*/  STG.E desc[UR14][R224.64+0x200], R181 ;  /* 0x000200b5e0007986 */ /* 0x000fe8000c10190e */
[----:B------:R-:W-:Y:S04]  /*7e60*/  STG.E desc[UR14][R224.64+0x280], R183 ;  /* 0x000280b7e0007986 */ /* 0x000fe8000c10190e */
[----:B------:R-:W-:Y:S04]  /*7e70*/  STG.E desc[UR14][R224.64+0x300], R213 ;  /* 0x000300d5e0007986 */ /* 0x000fe8000c10190e */
[----:B------:R0:W-:Y:S04]  /*7e80*/  STG.E desc[UR14][R224.64+0x380], R215 ;  /* 0x000380d7e0007986 */ /* 0x0001e8000c10190e */
[----:B0-----:R-:W2:Y:S04]  /*7e90*/  LDL.LU.64 R224, [R1+0x208] ;  /* 0x0002080001e07983 */ /* 0x001ea80000300a00 */
[----:B-----5:R-:W-:Y:S04]  /*7ea0*/  STG.E desc[UR14][R226.64], R134 ;  /* 0x00000086e2007986 */ /* 0x020fe8000c10190e */
[----:B------:R-:W-:Y:S04]  /*7eb0*/  STG.E desc[UR14][R226.64+0x80], R132 ;  /* 0x00008084e2007986 */ /* 0x000fe8000c10190e */
[----:B------:R-:W-:Y:S04]  /*7ec0*/  STG.E desc[UR14][R226.64+0x100], R32 ;  /* 0x00010020e2007986 */ /* 0x000fe8000c10190e */
[----:B------:R-:W-:Y:S04]  /*7ed0*/  STG.E desc[UR14][R226.64+0x180], R34 ;  /* 0x00018022e2007986 */ /* 0x000fe8000c10190e */
[----:B------:R-:W-:Y:S04]  /*7ee0*/  STG.E desc[UR14][R226.64+0x200], R176 ;  /* 0x000200b0e2007986 */ /* 0x000fe8000c10190e */
[----:B------:R-:W-:Y:S04]  /*7ef0*/  STG.E desc[UR14][R226.64+0x280], R178 ;  /* 0x000280b2e2007986 */ /* 0x000fe8000c10190e */
[----:B------:R-:W-:Y:S04]  /*7f00*/  STG.E desc[UR14][R226.64+0x300], R208 ;  /* 0x000300d0e2007986 */ /* 0x000fe8000c10190e */
[----:B------:R0:W-:Y:S04]  /*7f10*/  STG.E desc[UR14][R226.64+0x380], R210 ;  /* 0x000380d2e2007986 */ /* 0x0001e8000c10190e */
[----:B----4-:R-:W-:Y:S04]  /*7f20*/  STG.E desc[UR14][R222.64], R146 ;  /* 0x00000092de007986 */ /* 0x010fe8000c10190e */
[----:B------:R-:W-:Y:S04]  /*7f30*/  STG.E desc[UR14][R222.64+0x80], R144 ;  /* 0x00008090de007986 */ /* 0x000fe8000c10190e */
[----:B------:R-:W-:Y:S04]  /*7f40*/  STG.E desc[UR14][R222.64+0x100], R28 ;  /* 0x0001001cde007986 */ /* 0x000fe8000c10190e */
[----:B------:R-:W-:Y:S04]  /*7f50*/  STG.E desc[UR14][R222.64+0x180], R30 ;  /* 0x0001801ede007986 */ /* 0x000fe8000c10190e */
[----:B------:R-:W-:Y:S04]  /*7f60*/  STG.E desc[UR14][R222.64+0x200], R172 ;  /* 0x000200acde007986 */ /* 0x000fe8000c10190e */
[----:B------:R-:W-:Y:S04]  /*7f70*/  STG.E desc[UR14][R222.64+0x280], R174 ;  /* 0x000280aede007986 */ /* 0x000fe8000c10190e */
[----:B------:R-:W-:Y:S04]  /*7f80*/  STG.E desc[UR14][R222.64+0x300], R204 ;  /* 0x000300ccde007986 */ /* 0x000fe8000c10190e */
[----:B------:R-:W-:Y:S04]  /*7f90*/  STG.E desc[UR14][R222.64+0x380], R206 ;  /* 0x000380cede007986 */ /* 0x000fe8000c10190e */
[----:B0-----:R-:W4:Y:S04]  /*7fa0*/  LDL.LU.64 R226, [R1+0x200] ;  /* 0x0002000001e27983 */ /* 0x001f280000300a00 */
[----:B---3--:R-:W-:Y:S04]  /*7fb0*/  STG.E desc[UR14][R228.64], R142 ;  /* 0x0000008ee4007986 */ /* 0x008fe8000c10190e */
[----:B--2---:R-:W-:Y:S04]  /*7fc0*/  STG.E desc[UR14][R228.64+0x80], R140 ;  /* 0x0000808ce4007986 */ /* 0x004fe8000c10190e */
[----:B------:R-:W-:Y:S04]  /*7fd0*/  STG.E desc[UR14][R228.64+0x100], R33 ;  /* 0x00010021e4007986 */ /* 0x000fe8000c10190e */
        /* <DEDUP_REMOVED lines=13> */
[----:B------:R0:W-:Y:S04]  /*80b0*/  STG.E desc[UR14][R224.64], R250 ;  /* 0x000000fae0007986 */ /* 0x0001e8000c10190e */
[----:B------:R1:W-:Y:S04]  /*80c0*/  STG.E desc[UR14][R224.64+0x80], R251 ;  /* 0x000080fbe0007986 */ /* 0x0003e8000c10190e */
[----:B------:R-:W-:Y:S04]  /*80d0*/  LDS.128 R28, [R0+0x400] ;  /* 0x00040000001c7984 */ /* 0x000fe80000000c00 */
[----:B0-----:R-:W2:Y:S04]  /*80e0*/  LDL.LU R250, [R1+0x328] ;  /* 0x0003280001fa7983 */ /* 0x001ea80000300800 */
[----:B-1----:R-:W2:Y:S04]  /*80f0*/  LDL.LU R251, [R1+0x324] ;  /* 0x0003240001fb7983 */ /* 0x002ea80000300800 */
[----:B------:R-:W-:Y:S04]  /*8100*/  STG.E desc[UR14][R224.64+0x100], R24 ;  /* 0x00010018e0007986 */ /* 0x000fe8000c10190e */
[----:B------:R-:W-:Y:S04]  /*8110*/  STG.E desc[UR14][R224.64+0x180], R26 ;  /* 0x0001801ae0007986 */ /* 0x000fe8000c10190e */
[----:B------:R-:W-:Y:S04]  /*8120*/  STG.E desc[UR14][R224.64+0x200], R168 ;  /* 0x000200a8e0007986 */ /* 0x000fe8000c10190e */
[----:B------:R-:W-:Y:S04]  /*8130*/  STG.E desc[UR14][R224.64+0x280], R170 ;  /* 0x000280aae0007986 */ /* 0x000fe8000c10190e */
[----:B------:R-:W-:Y:S04]  /*8140*/  STG.E desc[UR14][R224.64+0x300], R200 ;  /* 0x000300c8e0007986 */ /* 0x000fe8000c10190e */
[----:B------:R-:W-:Y:S04]  /*8150*/  STG.E desc[UR14][R224.64+0x380], R202 ;  /* 0x000380cae0007986 */ /* 0x000fe8000c10190e */
[----:B----4-:R0:W-:Y:S04]  /*8160*/  STG.E desc[UR14][R226.64], R248 ;  /* 0x000000f8e2007986 */ /* 0x0101e8000c10190e */
[----:B------:R1:W-:Y:S04]  /*8170*/  STG.E desc[UR14][R226.64+0x80], R249 ;  /* 0x000080f9e2007986 */ /* 0x0003e8000c10190e */
[----:B------:R-:W-:Y:S04]  /*8180*/  STG.E desc[UR14][R226.64+0x100], R20 ;  /* 0x00010014e2007986 */ /* 0x000fe8000c10190e */
[----:B------:R-:W-:Y:S04]  /*8190*/  STG.E desc[UR14][R226.64+0x180], R22 ;  /* 0x00018016e2007986 */ /* 0x000fe8000c10190e */
[----:B------:R-:W-:Y:S04]  /*81a0*/  STG.E desc[UR14][R226.64+0x200], R84 ;  /* 0x00020054e2007986 */ /* 0x000fe8000c10190e */
[----:B------:R-:W-:Y:S04]  /*81b0*/  STG.E desc[UR14][R226.64+0x280], R86 ;  /* 0x00028056e2007986 */ /* 0x000fe8000c10190e */
[----:B------:R-:W-:Y:S04]  /*81c0*/  STG.E desc[UR14][R226.64+0x300], R196 ;  /* 0x000300c4e2007986 */ /* 0x000fe8000c10190e */
[----:B0-----:R-:W3:Y:S04]  /*81d0*/  LDL.LU R248, [R1+0x320] ;  /* 0x0003200001f87983 */ /* 0x001ee80000300800 */
[----:B------:R-:W-:Y:S04]  /*81e0*/  STG.E desc[UR14][R226.64+0x380], R198 ;  /* 0x000380c6e2007986 */ /* 0x000fe8000c10190e */
[----:B-1----:R-:W3:Y:S04]  /*81f0*/  LDL.LU R249, [R1+0x31c] ;  /* 0x00031c0001f97983 */ /* 0x002ee80000300800 */
[----:B--2---:R0:W-:Y:S04]  /*8200*/  STG.E desc[UR14][R250.64], R246 ;  /* 0x000000f6fa007986 */ /* 0x0041e8000c10190e */
[----:B------:R1:W-:Y:S04]  /*8210*/  STG.E desc[UR14][R250.64+0x80], R247 ;  /* 0x000080f7fa007986 */ /* 0x0003e8000c10190e */
        /* <DEDUP_REMOVED lines=8> */
[----:B------:R-:W0:Y:S04]  /*82a0*/  LDS.128 R24, [R0] ;  /* 0x0000000000187984 */ /* 0x000e280000000c00 */
[----:B---3--:R1:W-:Y:S04]  /*82b0*/  STG.E desc[UR14][R248.64], R244 ;  /* 0x000000f4f8007986 */ /* 0x0083e8000c10190e */
[----:B------:R3:W-:Y:S04]  /*82c0*/  STG.E desc[UR14][R248.64+0x80], R245 ;  /* 0x000080f5f8007986 */ /* 0x0007e8000c10190e */
[----:B------:R-:W-:Y:S04]  /*82d0*/  STG.E desc[UR14][R248.64+0x100], R21 ;  /* 0x00010015f8007986 */ /* 0x000fe8000c10190e */
[----:B-1----:R-:W4:Y:S04]  /*82e0*/  LDL.LU R244, [R1+0x310] ;  /* 0x0003100001f47983 */ /* 0x002f280000300800 */
[----:B------:R-:W-:Y:S04]  /*82f0*/  STG.E desc[UR14][R248.64+0x180], R23 ;  /* 0x00018017f8007986 */ /* 0x000fe8000c10190e */
[----:B------:R-:W-:Y:S04]  /*8300*/  STG.E desc[UR14][R248.64+0x200], R85 ;  /* 0x00020055f8007986 */ /* 0x000fe8000c10190e */
[----:B------:R-:W-:Y:S04]  /*8310*/  STG.E desc[UR14][R248.64+0x280], R87 ;  /* 0x00028057f8007986 */ /* 0x000fe8000c10190e */
[----:B------:R-:W-:Y:S04]  /*8320*/  STG.E desc[UR14][R248.64+0x300], R197 ;  /* 0x000300c5f8007986 */ /* 0x000fe8000c10190e */
[----:B------:R-:W-:Y:S04]  /*8330*/  STG.E desc[UR14][R248.64+0x380], R199 ;  /* 0x000380c7f8007986 */ /* 0x000fe8000c10190e */
[----:B---3--:R-:W4:Y:S04]  /*8340*/  LDL.LU R245, [R1+0x30c] ;  /* 0x00030c0001f57983 */ /* 0x008f280000300800 */
[----:B------:R-:W1:Y:S04]  /*8350*/  LDS.128 R20, [R0+0x100] ;  /* 0x0001000000147984 */ /* 0x000e680000000c00 */
[----:B--2---:R2:W-:Y:S04]  /*8360*/  STG.E desc[UR14][R246.64], R242 ;  /* 0x000000f2f6007986 */ /* 0x0045e8000c10190e */
[----:B------:R3:W-:Y:S04]  /*8370*/  STG.E desc[UR14][R246.64+0x80], R243 ;  /* 0x000080f3f6007986 */ /* 0x0007e8000c10190e */
[----:B--2---:R-:W2:Y:S04]  /*8380*/  LDL.LU R242, [R1+0x308] ;  /* 0x0003080001f27983 */ /* 0x004ea80000300800 */
[----:B---3--:R-:W2:Y:S04]  /*8390*/  LDL.LU R243, [R1+0x304] ;  /* 0x0003040001f37983 */ /* 0x008ea80000300800 */
        /* <DEDUP_REMOVED lines=9> */
[----:B---3--:R-:W3:Y:S04]  /*8430*/  LDL.LU R240, [R1+0x300] ;  /* 0x0003000001f07983 */ /* 0x008ee80000300800 */
[----:B------:R-:W-:Y:S04]  /*8440*/  STG.E desc[UR14][R244.64+0x180], R14 ;  /* 0x0001800ef4007986 */ /* 0x000fe8000c10190e */
[----:B------:R-:W-:Y:S04]  /*8450*/  STG.E desc[UR14][R244.64+0x200], R76 ;  /* 0x0002004cf4007986 */ /* 0x000fe8000c10190e */
[----:B------:R-:W-:Y:S04]  /*8460*/  STG.E desc[UR14][R244.64+0x280], R78 ;  /* 0x0002804ef4007986 */ /* 0x000fe8000c10190e */
[----:B------:R-:W-:Y:S04]  /*8470*/  STG.E desc[UR14][R244.64+0x300], R188 ;  /* 0x000300bcf4007986 */ /* 0x000fe8000c10190e */
[----:B------:R-:W-:Y:S04]  /*8480*/  STG.E desc[UR14][R244.64+0x380], R190 ;  /* 0x000380bef4007986 */ /* 0x000fe8000c10190e */
[----:B----4-:R-:W3:Y:S04]  /*8490*/  LDL.LU R241, [R1+0x2fc] ;  /* 0x0002fc0001f17983 */ /* 0x010ee80000300800 */
[----:B--2---:R2:W-:Y:S04]  /*84a0*/  STG.E desc[UR14][R242.64], R238 ;  /* 0x000000eef2007986 */ /* 0x0045e8000c10190e */
[----:B------:R4:W-:Y:S04]  /*84b0*/  STG.E desc[UR14][R242.64+0x80], R239 ;  /* 0x000080eff2007986 */ /* 0x0009e8000c10190e */
[----:B--2---:R-:W2:Y:S04]  /*84c0*/  LDL.LU R238, [R1+0x2f8] ;  /* 0x0002f80001ee7983 */ /* 0x004ea80000300800 */
[----:B----4-:R-:W2:Y:S04]  /*84d0*/  LDL.LU R239, [R1+0x2f4] ;  /* 0x0002f40001ef7983 */ /* 0x010ea80000300800 */
[----:B------:R-:W-:Y:S04]  /*84e0*/  STG.E desc[UR14][R242.64+0x100], R17 ;  /* 0x00010011f2007986 */ /* 0x000fe8000c10190e */
[----:B------:R-:W-:Y:S04]  /*84f0*/  STG.E desc[UR14][R242.64+0x180], R19 ;  /* 0x00018013f2007986 */ /* 0x000fe8000c10190e */
[----:B------:R-:W-:Y:S04]  /*8500*/  STG.E desc[UR14][R242.64+0x200], R81 ;  /* 0x00020051f2007986 */ /* 0x000fe8000c10190e */
[----:B------:R-:W-:Y:S04]  /*8510*/  STG.E desc[UR14][R242.64+0x280], R83 ;  /* 0x00028053f2007986 */ /* 0x000fe8000c10190e */
[----:B------:R-:W-:Y:S04]  /*8520*/  STG.E desc[UR14][R242.64+0x300], R193 ;  /* 0x000300c1f2007986 */ /* 0x000fe8000c10190e */
[----:B------:R-:W-:Y:S04]  /*8530*/  STG.E desc[UR14][R242.64+0x380], R195 ;  /* 0x000380c3f2007986 */ /* 0x000fe8000c10190e */
[----:B------:R-:W4:Y:S04]  /*8540*/  LDS.128 R16, [R0+0x200] ;  /* 0x0002000000107984 */ /* 0x000f280000000c00 */
[----:B---3--:R3:W-:Y:S04]  /*8550*/  STG.E desc[UR14][R240.64], R236 ;  /* 0x000000ecf0007986 */ /* 0x0087e8000c10190e */
        /* <DEDUP_REMOVED lines=8> */
[----:B-----5:R-:W3:Y:S04]  /*85e0*/  LDL.LU R237, [R1+0x2ec] ;  /* 0x0002ec0001ed7983 */ /* 0x020ee80000300800 */
[----:B--2---:R2:W-:Y:S04]  /*85f0*/  STG.E desc[UR14][R238.64], R234 ;  /* 0x000000eaee007986 */ /* 0x0045e8000c10190e */
[----:B------:R5:W-:Y:S04]  /*8600*/  STG.E desc[UR14][R238.64+0x80], R235 ;  /* 0x000080ebee007986 */ /* 0x000be8000c10190e */
[----:B------:R-:W4:Y:S04]  /*8610*/  LDS.128 R12, [R0+0x300] ;  /* 0x00030000000c7984 */ /* 0x000f280000000c00 */
[----:B--2---:R-:W2:Y:S04]  /*8620*/  LDL.LU R234, [R1+0x2e8] ;  /* 0x0002e80001ea7983 */ /* 0x004ea80000300800 */
[----:B-----5:R-:W2:Y:S04]  /*8630*/  LDL.LU R235, [R1+0x2e4] ;  /* 0x0002e40001eb7983 */ /* 0x020ea80000300800 */
[----:B------:R-:W-:Y:S04]  /*8640*/  STG.E desc[UR14][R238.64+0x100], R72 ;  /* 0x00010048ee007986 */ /* 0x000fe8000c10190e */
[----:B------:R-:W-:Y:S04]  /*8650*/  STG.E desc[UR14][R238.64+0x180], R74 ;  /* 0x0001804aee007986 */ /* 0x000fe8000c10190e */
[----:B------:R-:W-:Y:S04]  /*8660*/  STG.E desc[UR14][R238.64+0x200], R116 ;  /* 0x00020074ee007986 */ /* 0x000fe8000c10190e */
[----:B------:R-:W-:Y:S04]  /*8670*/  STG.E desc[UR14][R238.64+0x280], R118 ;  /* 0x00028076ee007986 */ /* 0x000fe8000c10190e */
[----:B0-----:R-:W-:Y:S04]  /*8680*/  STG.E desc[UR14][R238.64+0x300], R24 ;  /* 0x00030018ee007986 */ /* 0x001fe8000c10190e */
[----:B------:R-:W-:Y:S04]  /*8690*/  STG.E desc[UR14][R238.64+0x380], R26 ;  /* 0x0003801aee007986 */ /* 0x000fe8000c10190e */
[----:B---3--:R0:W-:Y:S04]  /*86a0*/  STG.E desc[UR14][R236.64], R232 ;  /* 0x000000e8ec007986 */ /* 0x0081e8000c10190e */
[----:B------:R3:W-:Y:S04]  /*86b0*/  STG.E desc[UR14][R236.64+0x80], R233 ;  /* 0x000080e9ec007986 */ /* 0x0007e8000c10190e */
[----:B------:R-:W-:Y:S04]  /*86c0*/  STG.E desc[UR14][R236.64+0x100], R68 ;  /* 0x00010044ec007986 */ /* 0x000fe8000c10190e */
[----:B0-----:R-:W5:Y:S04]  /*86d0*/  LDL.LU R232, [R1+0x2e0] ;  /* 0x0002e00001e87983 */ /* 0x001f680000300800 */
[----:B------:R-:W-:Y:S04]  /*86e0*/  STG.E desc[UR14][R236.64+0x180], R70 ;  /* 0x00018046ec007986 */ /* 0x000fe8000c10190e */
[----:B------:R-:W-:Y:S04]  /*86f0*/  STG.E desc[UR14][R236.64+0x200], R112 ;  /* 0x00020070ec007986 */ /* 0x000fe8000c10190e */
[----:B------:R-:W-:Y:S04]  /*8700*/  STG.E desc[UR14][R236.64+0x280], R114 ;  /* 0x00028072ec007986 */ /* 0x000fe8000c10190e */
[----:B-1----:R-:W-:Y:S04]  /*8710*/  STG.E desc[UR14][R236.64+0x300], R20 ;  /* 0x00030014ec007986 */ /* 0x002fe8000c10190e */
[----:B------:R-:W-:Y:S04]  /*8720*/  STG.E desc[UR14][R236.64+0x380], R22 ;  /* 0x00038016ec007986 */ /* 0x000fe8000c10190e */
[----:B---3--:R-:W5:Y:S04]  /*8730*/  LDL.LU R233, [R1+0x2dc] ;  /* 0x0002dc0001e97983 */ /* 0x008f680000300800 */
        /* <DEDUP_REMOVED lines=10> */
[----:B------:R-:W-:Y:S04]  /*87e0*/  LDS.128 R24, [R0+0x600] ;  /* 0x0006000000187984 */ /* 0x000fe80000000c00 */
[----:B-----5:R0:W-:Y:S04]  /*87f0*/  STG.E desc[UR14][R232.64], R164 ;  /* 0x000000a4e8007986 */ /* 0x0201e8000c10190e */
[----:B------:R1:W-:Y:S04]  /*8800*/  STG.E desc[UR14][R232.64+0x80], R165 ;  /* 0x000080a5e8007986 */ /* 0x0003e8000c10190e */
[----:B------:R-:W-:Y:S04]  /*8810*/  STG.E desc[UR14][R232.64+0x100], R69 ;  /* 0x00010045e8007986 */ /* 0x000fe8000c10190e */
[----:B0-----:R-:W3:Y:S04]  /*8820*/  LDL.LU R164, [R1+0x2d0] ;  /* 0x0002d00001a47983 */ /* 0x001ee80000300800 */
[----:B------:R-:W-:Y:S04]  /*8830*/  STG.E desc[UR14][R232.64+0x180], R71 ;  /* 0x00018047e8007986 */ /* 0x000fe8000c10190e */
[----:B------:R-:W-:Y:S04]  /*8840*/  STG.E desc[UR14][R232.64+0x200], R113 ;  /* 0x00020071e8007986 */ /* 0x000fe8000c10190e */
[----:B------:R-:W-:Y:S04]  /*8850*/  STG.E desc[UR14][R232.64+0x280], R115 ;  /* 0x00028073e8007986 */ /* 0x000fe8000c10190e */
[----:B------:R-:W-:Y:S04]  /*8860*/  STG.E desc[UR14][R232.64+0x300], R21 ;  /* 0x00030015e8007986 */ /* 0x000fe8000c10190e */
[----:B------:R-:W-:Y:S04]  /*8870*/  STG.E desc[UR14][R232.64+0x380], R23 ;  /* 0x00038017e8007986 */ /* 0x000fe8000c10190e */
[----:B-1----:R-:W3:Y:S04]  /*8880*/  LDL.LU R165, [R1+0x2cc] ;  /* 0x0002cc0001a57983 */ /* 0x002ee80000300800 */
[----:B--2---:R0:W-:Y:S04]  /*8890*/  STG.E desc[UR14][R166.64], R162 ;  /* 0x000000a2a6007986 */ /* 0x0041e8000c10190e */
[----:B------:R1:W-:Y:S04]  /*88a0*/  STG.E desc[UR14][R166.64+0x80], R163 ;  /* 0x000080a3a6007986 */ /* 0x0003e8000c10190e */
[----:B------:R-:W2:Y:S04]  /*88b0*/  LDS.128 R20, [R0+0x500] ;  /* 0x0005000000147984 */ /* 0x000ea80000000c00 */
[----:B0-----:R-:W5:Y:S04]  /*88c0*/  LDL.LU R162, [R1+0x2c8] ;  /* 0x0002c80001a27983 */ /* 0x001f680000300800 */
[----:B-1----:R-:W5:Y:S04]  /*88d0*/  LDL.LU R163, [R1+0x2c4] ;  /* 0x0002c40001a37983 */ /* 0x002f680000300800 */
[----:B------:R-:W-:Y:S04]  /*88e0*/  STG.E desc[UR14][R166.64+0x100], R60 ;  /* 0x0001003ca6007986 */ /* 0x000fe8000c10190e */
[----:B------:R-:W-:Y:S04]  /*88f0*/  STG.E desc[UR14][R166.64+0x180], R62 ;  /* 0x0001803ea6007986 */ /* 0x000fe8000c10190e */
[----:B------:R-:W-:Y:S04]  /*8900*/  STG.E desc[UR14][R166.64+0x200], R100 ;  /* 0x00020064a6007986 */ /* 0x000fe8000c10190e */
[----:B------:R-:W-:Y:S04]  /*8910*/  STG.E desc[UR14][R166.64+0x280], R102 ;  /* 0x00028066a6007986 */ /* 0x000fe8000c10190e */
[----:B----4-:R-:W-:Y:S04]  /*8920*/  STG.E desc[UR14][R166.64+0x300], R16 ;  /* 0x00030010a6007986 */ /* 0x010fe8000c10190e */
[----:B------:R-:W-:Y:S04]  /*8930*/  STG.E desc[UR14][R166.64+0x380], R18 ;  /* 0x00038012a6007986 */ /* 0x000fe8000c10190e */
[----:B---3--:R0:W-:Y:S04]  /*8940*/  STG.E desc[UR14][R164.64], R160 ;  /* 0x000000a0a4007986 */ /* 0x0081e8000c10190e */
        /* <DEDUP_REMOVED lines=9> */
[----:B-----5:R0:W-:Y:S04]  /*89e0*/  STG.E desc[UR14][R162.64], R158 ;  /* 0x0000009ea2007986 */ /* 0x0201e8000c10190e */
[----:B------:R1:W-:Y:S04]  /*89f0*/  STG.E desc[UR14][R162.64+0x80], R159 ;  /* 0x0000809fa2007986 */ /* 0x0003e8000c10190e */
[----:B0-----:R-:W4:Y:S04]  /*8a00*/  LDL.LU R158, [R1+0x2b8] ;  /* 0x0002b800019e7983 */ /* 0x001f280000300800 */
[----:B-1----:R-:W4:Y:S04]  /*8a10*/  LDL.LU R159, [R1+0x2b4] ;  /* 0x0002b400019f7983 */ /* 0x002f280000300800 */
[----:B------:R-:W-:Y:S04]  /*8a20*/  STG.E desc[UR14][R162.64+0x100], R61 ;  /* 0x0001003da2007986 */ /* 0x000fe8000c10190e */
[----:B------:R-:W-:Y:S04]  /*8a30*/  STG.E desc[UR14][R162.64+0x180], R63 ;  /* 0x0001803fa2007986 */ /* 0x000fe8000c10190e */
[----:B------:R-:W-:Y:S04]  /*8a40*/  STG.E desc[UR14][R162.64+0x200], R101 ;  /* 0x00020065a2007986 */ /* 0x000fe8000c10190e */
[----:B------:R-:W-:Y:S04]  /*8a50*/  STG.E desc[UR14][R162.64+0x280], R103 ;  /* 0x00028067a2007986 */ /* 0x000fe8000c10190e */
[----:B------:R-:W-:Y:S04]  /*8a60*/  STG.E desc[UR14][R162.64+0x300], R17 ;  /* 0x00030011a2007986 */ /* 0x000fe8000c10190e */
[----:B------:R-:W-:Y:S04]  /*8a70*/  STG.E desc[UR14][R162.64+0x380], R19 ;  /* 0x00038013a2007986 */ /* 0x000fe8000c10190e */
[----:B------:R-:W0:Y:S04]  /*8a80*/  LDS.128 R16, [R0+0x700] ;  /* 0x0007000000107984 */ /* 0x000e280000000c00 */
[----:B---3--:R1:W-:Y:S04]  /*8a90*/  STG.E desc[UR14][R160.64], R156 ;  /* 0x0000009ca0007986 */ /* 0x0083e8000c10190e */
[----:B------:R3:W-:Y:S04]  /*8aa0*/  STG.E desc[UR14][R160.64+0x80], R157 ;  /* 0x0000809da0007986 */ /* 0x0007e8000c10190e */
[----:B------:R-:W-:Y:S04]  /*8ab0*/  STG.E desc[UR14][R160.64+0x100], R57 ;  /* 0x00010039a0007986 */ /* 0x000fe8000c10190e */
[----:B-1----:R-:W5:Y:S04]  /*8ac0*/  LDL.LU R156, [R1+0x2b0] ;  /* 0x0002b000019c7983 */ /* 0x002f680000300800 */
[----:B------:R-:W-:Y:S04]  /*8ad0*/  STG.E desc[UR14][R160.64+0x180], R59 ;  /* 0x0001803ba0007986 */ /* 0x000fe8000c10190e */
[----:B------:R-:W-:Y:S04]  /*8ae0*/  STG.E desc[UR14][R160.64+0x200], R97 ;  /* 0x00020061a0007986 */ /* 0x000fe8000c10190e */
[----:B------:R-:W-:Y:S04]  /*8af0*/  STG.E desc[UR14][R160.64+0x280], R99 ;  /* 0x00028063a0007986 */ /* 0x000fe8000c10190e */
[----:B------:R-:W-:Y:S04]  /*8b00*/  STG.E desc[UR14][R160.64+0x300], R13 ;  /* 0x0003000da0007986 */ /* 0x000fe8000c10190e */
[----:B------:R-:W-:Y:S04]  /*8b10*/  STG.E desc[UR14][R160.64+0x380], R15 ;  /* 0x0003800fa0007986 */ /* 0x000fe8000c10190e */
[----:B---3--:R-:W5:Y:S04]  /*8b20*/  LDL.LU R157, [R1+0x2ac] ;  /* 0x0002ac00019d7983 */ /* 0x008f680000300800 */
[----:B----4-:R1:W-:Y:S04]  /*8b30*/  STG.E desc[UR14][R158.64], R154 ;  /* 0x0000009a9e007986 */ /* 0x0103e8000c10190e */
[----:B------:R3:W-:Y:S04]  /*8b40*/  STG.E desc[UR14][R158.64+0x80], R155 ;  /* 0x0000809b9e007986 */ /* 0x0007e8000c10190e */
[----:B-1----:R-:W4:Y:S04]  /*8b50*/  LDL.LU R154, [R1+0x2a8] ;  /* 0x0002a800019a7983 */ /* 0x002f280000300800 */
[----:B---3--:R-:W4:Y:S04]  /*8b60*/  LDL.LU R155, [R1+0x2a4] ;  /* 0x0002a400019b7983 */ /* 0x008f280000300800 */
[----:B------:R-:W-:Y:S04]  /*8b70*/  STG.E desc[UR14][R158.64+0x100], R48 ;  /* 0x000100309e007986 */ /* 0x000fe8000c10190e */
[----:B------:R-:W-:Y:S04]  /*8b80*/  STG.E desc[UR14][R158.64+0x180], R50 ;  /* 0x000180329e007986 */ /* 0x000fe8000c10190e */
[----:B------:R-:W-:Y:S04]  /*8b90*/  STG.E desc[UR14][R158.64+0x200], R108 ;  /* 0x0002006c9e007986 */ /* 0x000fe8000c10190e */
[----:B------:R-:W-:Y:S04]  /*8ba0*/  STG.E desc[UR14][R158.64+0x280], R110 ;  /* 0x0002806e9e007986 */ /* 0x000fe8000c10190e */
[----:B------:R-:W-:Y:S04]  /*8bb0*/  STG.E desc[UR14][R158.64+0x300], R28 ;  /* 0x0003001c9e007986 */ /* 0x000fe8000c10190e */
[----:B------:R-:W-:Y:S04]  /*8bc0*/  STG.E desc[UR14][R158.64+0x380], R30 ;  /* 0x0003801e9e007986 */ /* 0x000fe8000c10190e */
[----:B-----5:R1:W-:Y:S04]  /*8bd0*/  STG.E desc[UR14][R156.64], R10 ;  /* 0x0000000a9c007986 */ /* 0x0203e8000c10190e */
[----:B------:R3:W-:Y:S04]  /*8be0*/  STG.E desc[UR14][R156.64+0x80], R152 ;  /* 0x000080989c007986 */ /* 0x0007e8000c10190e */
[----:B------:R-:W-:Y:S04]  /*8bf0*/  STG.E desc[UR14][R156.64+0x100], R64 ;  /* 0x000100409c007986 */ /* 0x000fe8000c10190e */
[----:B-1----:R-:W5:Y:S04]  /*8c00*/  LDL.LU R10, [R1+0x2a0] ;  /* 0x0002a000010a7983 */ /* 0x002f680000300800 */
[----:B------:R-:W-:Y:S04]  /*8c10*/  STG.E desc[UR14][R156.64+0x180], R66 ;  /* 0x000180429c007986 */ /* 0x000fe8000c10190e */
[----:B------:R-:W-:Y:S04]  /*8c20*/  STG.E desc[UR14][R156.64+0x200], R104 ;  /* 0x000200689c007986 */ /* 0x000fe8000c10190e */
[----:B------:R-:W-:Y:S04]  /*8c30*/  STG.E desc[UR14][R156.64+0x280], R106 ;  /* 0x0002806a9c007986 */ /* 0x000fe8000c10190e */
[----:B--2---:R-:W-:Y:S04]  /*8c40*/  STG.E desc[UR14][R156.64+0x300], R20 ;  /* 0x000300149c007986 */ /* 0x004fe8000c10190e */
[----:B------:R-:W-:Y:S04]  /*8c50*/  STG.E desc[UR14][R156.64+0x380], R22 ;  /* 0x000380169c007986 */ /* 0x000fe8000c10190e */
[----:B---3--:R-:W2:Y:S04]  /*8c60*/  LDL.LU R152, [R1+0x29c] ;  /* 0x00029c0001987983 */ /* 0x008ea80000300800 */
[----:B----4-:R1:W-:Y:S04]  /*8c70*/  STG.E desc[UR14][R154.64], R153 ;  /* 0x000000999a007986 */ /* 0x0103e8000c10190e */
[----:B-1----:R-:W2:Y:S04]  /*8c80*/  LDL.LU R153, [R1+0x298] ;  /* 0x0002980001997983 */ /* 0x002ea80000300800 */
[----:B------:R1:W-:Y:S04]  /*8c90*/  STG.E desc[UR14][R154.64+0x80], R11 ;  /* 0x0000800b9a007986 */ /* 0x0003e8000c10190e */
[----:B------:R-:W-:Y:S04]  /*8ca0*/  STG.E desc[UR14][R154.64+0x100], R49 ;  /* 0x000100319a007986 */ /* 0x000fe8000c10190e */
[----:B------:R-:W-:Y:S04]  /*8cb0*/  STG.E desc[UR14][R154.64+0x180], R51 ;  /* 0x000180339a007986 */ /* 0x000fe8000c10190e */
[----:B-1----:R-:W5:Y:S04]  /*8cc0*/  LDL.LU R11, [R1+0x294] ;  /* 0x00029400010b7983 */ /* 0x002f680000300800 */
[----:B------:R-:W3:Y:S04]  /*8cd0*/  LDL.LU R140, [R1+0x14] ;  /* 0x00001400018c7983 */ /* 0x000ee80000300800 */
[----:B------:R-:W-:Y:S04]  /*8ce0*/  STG.E desc[UR14][R154.64+0x200], R109 ;  /* 0x0002006d9a007986 */ /* 0x000fe8000c10190e */
[----:B------:R-:W-:Y:S04]  /*8cf0*/  STG.E desc[UR14][R154.64+0x280], R111 ;  /* 0x0002806f9a007986 */ /* 0x000fe8000c10190e */
[----:B------:R-:W-:Y:S04]  /*8d00*/  STG.E desc[UR14][R154.64+0x300], R29 ;  /* 0x0003001d9a007986 */ /* 0x000fe8000c10190e */
[----:B------:R-:W-:Y:S04]  /*8d10*/  STG.E desc[UR14][R154.64+0x380], R31 ;  /* 0x0003801f9a007986 */ /* 0x000fe8000c10190e */
[----:B------:R-:W4:Y:S04]  /*8d20*/  LDL.LU R138, [R1+0x1c] ;  /* 0x00001c00018a7983 */ /* 0x000f280000300800 */
[----:B--2---:R1:W-:Y:S04]  /*8d30*/  STG.E desc[UR14][R152.64], R8 ;  /* 0x0000000898007986 */ /* 0x0043e8000c10190e */
[----:B------:R2:W-:Y:S04]  /*8d40*/  STG.E desc[UR14][R152.64+0x80], R9 ;  /* 0x0000800998007986 */ /* 0x0005e8000c10190e */
[----:B-1----:R-:W3:Y:S04]  /*8d50*/  LDL.LU R8, [R1+0x290] ;  /* 0x0002900001087983 */ /* 0x002ee80000300800 */
[----:B--2---:R-:W3:Y:S04]  /*8d60*/  LDL.LU R9, [R1+0x28c] ;  /* 0x00028c0001097983 */ /* 0x004ee80000300800 */
[----:B------:R-:W-:Y:S04]  /*8d70*/  STG.E desc[UR14][R152.64+0x100], R65 ;  /* 0x0001004198007986 */ /* 0x000fe8000c10190e */
[----:B------:R-:W-:Y:S04]  /*8d80*/  STG.E desc[UR14][R152.64+0x180], R67 ;  /* 0x0001804398007986 */ /* 0x000fe8000c10190e */
[----:B------:R-:W-:Y:S04]  /*8d90*/  STG.E desc[UR14][R152.64+0x200], R105 ;  /* 0x0002006998007986 */ /* 0x000fe8000c10190e */
[----:B------:R-:W-:Y:S04]  /*8da0*/  STG.E desc[UR14][R152.64+0x280], R107 ;  /* 0x0002806b98007986 */ /* 0x000fe8000c10190e */
[----:B------:R-:W-:Y:S04]  /*8db0*/  STG.E desc[UR14][R152.64+0x300], R21 ;  /* 0x0003001598007986 */ /* 0x000fe8000c10190e */
[----:B------:R-:W-:Y:S04]  /*8dc0*/  STG.E desc[UR14][R152.64+0x380], R23 ;  /* 0x0003801798007986 */ /* 0x000fe8000c10190e */
[----:B------:R-:W2:Y:S04]  /*8dd0*/  LDL.LU R136, [R1+0x4] ;  /* 0x0000040001887983 */ /* 0x000ea80000300800 */
[----:B-----5:R1:W-:Y:S04]  /*8de0*/  STG.E desc[UR14][R10.64], R6 ;  /* 0x000000060a007986 */ /* 0x0203e8000c10190e */
        /* <DEDUP_REMOVED lines=8> */
[----:B-----5:R-:W4:Y:S04]  /*8e70*/  LDL.LU R7, [R1+0x284] ;  /* 0x0002840001077983 */ /* 0x020f280000300800 */
[----:B---3--:R1:W-:Y:S04]  /*8e80*/  STG.E desc[UR14][R8.64], R4 ;  /* 0x0000000408007986 */ /* 0x0083e8000c10190e */
[----:B------:R3:W-:Y:S04]  /*8e90*/  STG.E desc[UR14][R8.64+0x80], R5 ;  /* 0x0000800508007986 */ /* 0x0007e8000c10190e */
[----:B-1----:R-:W2:Y:S04]  /*8ea0*/  LDL.LU R4, [R1+0x280] ;  /* 0x0002800001047983 */ /* 0x002ea80000300800 */
[----:B---3--:R-:W2:Y:S04]  /*8eb0*/  LDL.LU R5, [R1+0x27c] ;  /* 0x00027c0001057983 */ /* 0x008ea80000300800 */
[----:B------:R-:W-:Y:S04]  /*8ec0*/  STG.E desc[UR14][R8.64+0x100], R44 ;  /* 0x0001002c08007986 */ /* 0x000fe8000c10190e */
[----:B------:R-:W-:Y:S04]  /*8ed0*/  STG.E desc[UR14][R8.64+0x180], R46 ;  /* 0x0001802e08007986 */ /* 0x000fe8000c10190e */
[----:B------:R-:W-:Y:S04]  /*8ee0*/  STG.E desc[UR14][R8.64+0x200], R88 ;  /* 0x0002005808007986 */ /* 0x000fe8000c10190e */
[----:B------:R-:W-:Y:S04]  /*8ef0*/  STG.E desc[UR14][R8.64+0x280], R90 ;  /* 0x0002805a08007986 */ /* 0x000fe8000c10190e */
[----:B0-----:R-:W-:Y:S04]  /*8f00*/  STG.E desc[UR14][R8.64+0x300], R16 ;  /* 0x0003001008007986 */ /* 0x001fe8000c10190e */
[----:B------:R-:W-:Y:S04]  /*8f10*/  STG.E desc[UR14][R8.64+0x380], R18 ;  /* 0x0003801208007986 */ /* 0x000fe8000c10190e */
        /* <DEDUP_REMOVED lines=8> */
[----:B--2---:R-:W-:Y:S04]  /*8fa0*/  STG.E desc[UR14][R4.64], R136 ;  /* 0x0000008804007986 */ /* 0x004fe8000c10190e */
[----:B------:R-:W-:Y:S04]  /*8fb0*/  STG.E desc[UR14][R4.64+0x80], R252 ;  /* 0x000080fc04007986 */ /* 0x000fe8000c10190e */
[----:B------:R-:W-:Y:S04]  /*8fc0*/  STG.E desc[UR14][R4.64+0x100], R45 ;  /* 0x0001002d04007986 */ /* 0x000fe8000c10190e */
[----:B------:R-:W-:Y:S04]  /*8fd0*/  STG.E desc[UR14][R4.64+0x180], R47 ;  /* 0x0001802f04007986 */ /* 0x000fe8000c10190e */
[----:B------:R-:W-:Y:S04]  /*8fe0*/  STG.E desc[UR14][R4.64+0x200], R89 ;  /* 0x0002005904007986 */ /* 0x000fe8000c10190e */
[----:B------:R-:W-:Y:S04]  /*8ff0*/  STG.E desc[UR14][R4.64+0x280], R91 ;  /* 0x0002805b04007986 */ /* 0x000fe8000c10190e */
[----:B------:R-:W-:Y:S04]  /*9000*/  STG.E desc[UR14][R4.64+0x300], R17 ;  /* 0x0003001104007986 */ /* 0x000fe8000c10190e */
[----:B------:R-:W-:Y:S01]  /*9010*/  STG.E desc[UR14][R4.64+0x380], R19 ;  /* 0x0003801304007986 */ /* 0x000fe2000c10190e */
[----:B------:R-:W-:Y:S05]  /*9020*/  EXIT ;  /* 0x000000000000794d */ /* 0x000fea0003800000 */
.L_x_0:
[----:B------:R-:W-:-:S00]  /*9030*/  BRA `(.L_x_0) ;  /* 0xfffffffc00fc7947 */ /* 0x000fc0000383ffff */
[----:B------:R-:W-:-:S00]  /*9040*/  NOP ;  /* 0x0000000000007918 */ /* 0x000fc00000000000 */
        /* <DEDUP_REMOVED lines=11> */
.L_x_1:


//--------------------- .nv.shared.gluon_mma      --------------------------
	.section	.nv.shared.gluon_mma,"aw",@nobits
	.sectionflags	@""
	.align	16
	.zero		1024


//--------------------- .nv.shared.reserved.0     --------------------------
	.section	.nv.shared.reserved.0,"aw",@nobits
	.weak		__nv_reservedSMEM_offset_0_alias
	.size		__nv_reservedSMEM_offset_0_alias, 0, 0
	.other		__nv_reservedSMEM_offset_0_alias,@"STO_CUDA_RESERVED_SHARED STV_DEFAULT"
__nv_reservedSMEM_offset_0_alias:
	.zero		0


//--------------------- .nv.constant0.gluon_mma   --------------------------
	.section	.nv.constant0.gluon_mma,"a",@progbits
	.sectionflags	@""
	.align	4
.nv.constant0.gluon_mma:
	.zero		568


//--------------------- SYMBOLS --------------------------

	.type		.nv.reservedSmem.offset0,@object
	.size		.nv.reservedSmem.offset0,0x4
